//
// Generated by NVIDIA NVVM Compiler
//
// Compiler Build ID: CL-36424714
// Cuda compilation tools, release 13.0, V13.0.88
// Based on NVVM 20.0.0
//

.version 9.0
.target sm_100
.address_size 64

	// .globl	_Z24trans_norm_vector_kernelPdS_S_i
// _ZZ24trans_norm_vector_sharedPdS_S_iE2xs has been demoted

.visible .entry _Z24trans_norm_vector_kernelPdS_S_i(
	.param .u64 .ptr .align 1 _Z24trans_norm_vector_kernelPdS_S_i_param_0,
	.param .u64 .ptr .align 1 _Z24trans_norm_vector_kernelPdS_S_i_param_1,
	.param .u64 .ptr .align 1 _Z24trans_norm_vector_kernelPdS_S_i_param_2,
	.param .u32 _Z24trans_norm_vector_kernelPdS_S_i_param_3
)
{
	.reg .pred 	%p<6>;
	.reg .b32 	%r<26>;
	.reg .b64 	%rd<49>;
	.reg .b64 	%fd<55>;

	ld.param.u64 	%rd25, [_Z24trans_norm_vector_kernelPdS_S_i_param_0];
	ld.param.u64 	%rd26, [_Z24trans_norm_vector_kernelPdS_S_i_param_1];
	ld.param.u64 	%rd27, [_Z24trans_norm_vector_kernelPdS_S_i_param_2];
	ld.param.u32 	%r10, [_Z24trans_norm_vector_kernelPdS_S_i_param_3];
	cvta.to.global.u64 	%rd1, %rd26;
	cvta.to.global.u64 	%rd48, %rd25;
	cvta.to.global.u64 	%rd3, %rd27;
	setp.ne.s32 	%p1, %r10, 0;
	@%p1 bra 	$L__BB0_5;
	mov.u32 	%r19, %tid.y;
	mov.u32 	%r20, %ntid.y;
	mov.u32 	%r21, %ctaid.y;
	mad.lo.s32 	%r1, %r20, %r21, %r19;
	setp.gt.u32 	%p4, %r1, 4999;
	@%p4 bra 	$L__BB0_9;
	mul.wide.u32 	%rd41, %r1, 8;
	add.s64 	%rd4, %rd3, %rd41;
	mov.b64 	%rd42, 0;
	st.global.u64 	[%rd4], %rd42;
	mul.lo.s32 	%r23, %r1, 5000;
	mul.wide.u32 	%rd43, %r23, 8;
	add.s64 	%rd44, %rd43, %rd48;
	add.s64 	%rd46, %rd44, 32;
	add.s64 	%rd45, %rd1, 32;
	mov.f64 	%fd53, 0d0000000000000000;
	mov.b32 	%r24, 0;
$L__BB0_3:
	ld.global.f64 	%fd30, [%rd46+-32];
	ld.global.f64 	%fd31, [%rd45+-32];
	fma.rn.f64 	%fd32, %fd30, %fd31, %fd53;
	ld.global.f64 	%fd33, [%rd46+-24];
	ld.global.f64 	%fd34, [%rd45+-24];
	fma.rn.f64 	%fd35, %fd33, %fd34, %fd32;
	ld.global.f64 	%fd36, [%rd46+-16];
	ld.global.f64 	%fd37, [%rd45+-16];
	fma.rn.f64 	%fd38, %fd36, %fd37, %fd35;
	ld.global.f64 	%fd39, [%rd46+-8];
	ld.global.f64 	%fd40, [%rd45+-8];
	fma.rn.f64 	%fd41, %fd39, %fd40, %fd38;
	ld.global.f64 	%fd42, [%rd46];
	ld.global.f64 	%fd43, [%rd45];
	fma.rn.f64 	%fd44, %fd42, %fd43, %fd41;
	ld.global.f64 	%fd45, [%rd46+8];
	ld.global.f64 	%fd46, [%rd45+8];
	fma.rn.f64 	%fd47, %fd45, %fd46, %fd44;
	ld.global.f64 	%fd48, [%rd46+16];
	ld.global.f64 	%fd49, [%rd45+16];
	fma.rn.f64 	%fd50, %fd48, %fd49, %fd47;
	ld.global.f64 	%fd51, [%rd46+24];
	ld.global.f64 	%fd52, [%rd45+24];
	fma.rn.f64 	%fd53, %fd51, %fd52, %fd50;
	add.s32 	%r24, %r24, 8;
	add.s64 	%rd46, %rd46, 64;
	add.s64 	%rd45, %rd45, 64;
	setp.ne.s32 	%p5, %r24, 5000;
	@%p5 bra 	$L__BB0_3;
	st.global.f64 	[%rd4], %fd53;
	bra.uni 	$L__BB0_9;
$L__BB0_5:
	mov.u32 	%r4, %tid.y;
	mov.u32 	%r5, %ntid.y;
	mov.u32 	%r6, %ctaid.y;
	mad.lo.s32 	%r7, %r5, %r6, %r4;
	setp.gt.u32 	%p2, %r7, 4999;
	@%p2 bra 	$L__BB0_9;
	mul.wide.u32 	%rd28, %r7, 8;
	add.s64 	%rd11, %rd3, %rd28;
	mov.b64 	%rd29, 0;
	st.global.u64 	[%rd11], %rd29;
	mul.wide.u32 	%rd30, %r5, %r6;
	cvt.u64.u32 	%rd31, %r4;
	add.s64 	%rd32, %rd30, %rd31;
	shl.b64 	%rd12, %rd32, 3;
	add.s32 	%r12, %r7, 35000;
	mul.wide.u32 	%rd13, %r12, 8;
	add.s32 	%r13, %r7, 30000;
	mul.wide.u32 	%rd14, %r13, 8;
	add.s32 	%r14, %r7, 25000;
	mul.wide.u32 	%rd15, %r14, 8;
	add.s32 	%r15, %r7, 20000;
	mul.wide.u32 	%rd16, %r15, 8;
	add.s32 	%r16, %r7, 15000;
	mul.wide.u32 	%rd17, %r16, 8;
	add.s32 	%r17, %r7, 10000;
	mul.wide.u32 	%rd18, %r17, 8;
	add.s64 	%rd47, %rd1, 32;
	add.s32 	%r18, %r7, 5000;
	mul.wide.u32 	%rd20, %r18, 8;
	mov.f64 	%fd54, 0d0000000000000000;
	mov.b32 	%r25, 0;
$L__BB0_7:
	add.s64 	%rd33, %rd48, %rd12;
	ld.global.f64 	%fd6, [%rd33];
	ld.global.f64 	%fd7, [%rd47+-32];
	fma.rn.f64 	%fd8, %fd6, %fd7, %fd54;
	add.s64 	%rd34, %rd48, %rd20;
	ld.global.f64 	%fd9, [%rd34];
	ld.global.f64 	%fd10, [%rd47+-24];
	fma.rn.f64 	%fd11, %fd9, %fd10, %fd8;
	add.s64 	%rd35, %rd48, %rd18;
	ld.global.f64 	%fd12, [%rd35];
	ld.global.f64 	%fd13, [%rd47+-16];
	fma.rn.f64 	%fd14, %fd12, %fd13, %fd11;
	add.s64 	%rd36, %rd48, %rd17;
	ld.global.f64 	%fd15, [%rd36];
	ld.global.f64 	%fd16, [%rd47+-8];
	fma.rn.f64 	%fd17, %fd15, %fd16, %fd14;
	add.s64 	%rd37, %rd48, %rd16;
	ld.global.f64 	%fd18, [%rd37];
	ld.global.f64 	%fd19, [%rd47];
	fma.rn.f64 	%fd20, %fd18, %fd19, %fd17;
	add.s64 	%rd38, %rd48, %rd15;
	ld.global.f64 	%fd21, [%rd38];
	ld.global.f64 	%fd22, [%rd47+8];
	fma.rn.f64 	%fd23, %fd21, %fd22, %fd20;
	add.s64 	%rd39, %rd48, %rd14;
	ld.global.f64 	%fd24, [%rd39];
	ld.global.f64 	%fd25, [%rd47+16];
	fma.rn.f64 	%fd26, %fd24, %fd25, %fd23;
	add.s64 	%rd40, %rd48, %rd13;
	ld.global.f64 	%fd27, [%rd40];
	ld.global.f64 	%fd28, [%rd47+24];
	fma.rn.f64 	%fd54, %fd27, %fd28, %fd26;
	add.s32 	%r25, %r25, 8;
	add.s64 	%rd48, %rd48, 320000;
	add.s64 	%rd47, %rd47, 64;
	setp.ne.s32 	%p3, %r25, 5000;
	@%p3 bra 	$L__BB0_7;
	st.global.f64 	[%rd11], %fd54;
$L__BB0_9:
	ret;

}
	// .globl	_Z24trans_norm_vector_sharedPdS_S_i
.visible .entry _Z24trans_norm_vector_sharedPdS_S_i(
	.param .u64 .ptr .align 1 _Z24trans_norm_vector_sharedPdS_S_i_param_0,
	.param .u64 .ptr .align 1 _Z24trans_norm_vector_sharedPdS_S_i_param_1,
	.param .u64 .ptr .align 1 _Z24trans_norm_vector_sharedPdS_S_i_param_2,
	.param .u32 _Z24trans_norm_vector_sharedPdS_S_i_param_3
)
{
	.reg .pred 	%p<6>;
	.reg .b32 	%r<35>;
	.reg .b64 	%rd<46>;
	.reg .b64 	%fd<131>;
	// demoted variable
	.shared .align 8 .b8 _ZZ24trans_norm_vector_sharedPdS_S_iE2xs[256];
	ld.param.u64 	%rd22, [_Z24trans_norm_vector_sharedPdS_S_i_param_0];
	ld.param.u64 	%rd23, [_Z24trans_norm_vector_sharedPdS_S_i_param_1];
	ld.param.u64 	%rd24, [_Z24trans_norm_vector_sharedPdS_S_i_param_2];
	ld.param.u32 	%r16, [_Z24trans_norm_vector_sharedPdS_S_i_param_3];
	cvta.to.global.u64 	%rd1, %rd23;
	cvta.to.global.u64 	%rd45, %rd22;
	cvta.to.global.u64 	%rd3, %rd24;
	setp.ne.s32 	%p1, %r16, 0;
	@%p1 bra 	$L__BB1_6;
	mov.u32 	%r31, %tid.y;
	mov.u32 	%r26, %ntid.y;
	mov.u32 	%r27, %ctaid.y;
	mad.lo.s32 	%r28, %r26, %r27, %r31;
	mul.wide.u32 	%rd38, %r28, 8;
	add.s64 	%rd4, %rd3, %rd38;
	mov.b64 	%rd39, 0;
	st.global.u64 	[%rd4], %rd39;
	shl.b32 	%r29, %r31, 3;
	mov.u32 	%r30, _ZZ24trans_norm_vector_sharedPdS_S_iE2xs;
	add.s32 	%r2, %r30, %r29;
	mul.lo.s32 	%r32, %r28, 5000;
	mul.wide.u32 	%rd40, %r31, 8;
	add.s64 	%rd43, %rd1, %rd40;
	mov.f64 	%fd128, 0d0000000000000000;
	mov.b32 	%r33, 0;
$L__BB1_2:
	setp.gt.u32 	%p4, %r31, 4999;
	mov.f64 	%fd129, 0d0000000000000000;
	@%p4 bra 	$L__BB1_4;
	ld.global.f64 	%fd129, [%rd43];
$L__BB1_4:
	st.shared.f64 	[%r2], %fd129;
	bar.sync 	0;
	mul.wide.u32 	%rd41, %r32, 8;
	add.s64 	%rd42, %rd45, %rd41;
	ld.global.f64 	%fd33, [%rd42];
	ld.shared.f64 	%fd34, [_ZZ24trans_norm_vector_sharedPdS_S_iE2xs];
	fma.rn.f64 	%fd35, %fd33, %fd34, %fd128;
	ld.global.f64 	%fd36, [%rd42+8];
	ld.shared.f64 	%fd37, [_ZZ24trans_norm_vector_sharedPdS_S_iE2xs+8];
	fma.rn.f64 	%fd38, %fd36, %fd37, %fd35;
	ld.global.f64 	%fd39, [%rd42+16];
	ld.shared.f64 	%fd40, [_ZZ24trans_norm_vector_sharedPdS_S_iE2xs+16];
	fma.rn.f64 	%fd41, %fd39, %fd40, %fd38;
	ld.global.f64 	%fd42, [%rd42+24];
	ld.shared.f64 	%fd43, [_ZZ24trans_norm_vector_sharedPdS_S_iE2xs+24];
	fma.rn.f64 	%fd44, %fd42, %fd43, %fd41;
	ld.global.f64 	%fd45, [%rd42+32];
	ld.shared.f64 	%fd46, [_ZZ24trans_norm_vector_sharedPdS_S_iE2xs+32];
	fma.rn.f64 	%fd47, %fd45, %fd46, %fd44;
	ld.global.f64 	%fd48, [%rd42+40];
	ld.shared.f64 	%fd49, [_ZZ24trans_norm_vector_sharedPdS_S_iE2xs+40];
	fma.rn.f64 	%fd50, %fd48, %fd49, %fd47;
	ld.global.f64 	%fd51, [%rd42+48];
	ld.shared.f64 	%fd52, [_ZZ24trans_norm_vector_sharedPdS_S_iE2xs+48];
	fma.rn.f64 	%fd53, %fd51, %fd52, %fd50;
	ld.global.f64 	%fd54, [%rd42+56];
	ld.shared.f64 	%fd55, [_ZZ24trans_norm_vector_sharedPdS_S_iE2xs+56];
	fma.rn.f64 	%fd56, %fd54, %fd55, %fd53;
	ld.global.f64 	%fd57, [%rd42+64];
	ld.shared.f64 	%fd58, [_ZZ24trans_norm_vector_sharedPdS_S_iE2xs+64];
	fma.rn.f64 	%fd59, %fd57, %fd58, %fd56;
	ld.global.f64 	%fd60, [%rd42+72];
	ld.shared.f64 	%fd61, [_ZZ24trans_norm_vector_sharedPdS_S_iE2xs+72];
	fma.rn.f64 	%fd62, %fd60, %fd61, %fd59;
	ld.global.f64 	%fd63, [%rd42+80];
	ld.shared.f64 	%fd64, [_ZZ24trans_norm_vector_sharedPdS_S_iE2xs+80];
	fma.rn.f64 	%fd65, %fd63, %fd64, %fd62;
	ld.global.f64 	%fd66, [%rd42+88];
	ld.shared.f64 	%fd67, [_ZZ24trans_norm_vector_sharedPdS_S_iE2xs+88];
	fma.rn.f64 	%fd68, %fd66, %fd67, %fd65;
	ld.global.f64 	%fd69, [%rd42+96];
	ld.shared.f64 	%fd70, [_ZZ24trans_norm_vector_sharedPdS_S_iE2xs+96];
	fma.rn.f64 	%fd71, %fd69, %fd70, %fd68;
	ld.global.f64 	%fd72, [%rd42+104];
	ld.shared.f64 	%fd73, [_ZZ24trans_norm_vector_sharedPdS_S_iE2xs+104];
	fma.rn.f64 	%fd74, %fd72, %fd73, %fd71;
	ld.global.f64 	%fd75, [%rd42+112];
	ld.shared.f64 	%fd76, [_ZZ24trans_norm_vector_sharedPdS_S_iE2xs+112];
	fma.rn.f64 	%fd77, %fd75, %fd76, %fd74;
	ld.global.f64 	%fd78, [%rd42+120];
	ld.shared.f64 	%fd79, [_ZZ24trans_norm_vector_sharedPdS_S_iE2xs+120];
	fma.rn.f64 	%fd80, %fd78, %fd79, %fd77;
	ld.global.f64 	%fd81, [%rd42+128];
	ld.shared.f64 	%fd82, [_ZZ24trans_norm_vector_sharedPdS_S_iE2xs+128];
	fma.rn.f64 	%fd83, %fd81, %fd82, %fd80;
	ld.global.f64 	%fd84, [%rd42+136];
	ld.shared.f64 	%fd85, [_ZZ24trans_norm_vector_sharedPdS_S_iE2xs+136];
	fma.rn.f64 	%fd86, %fd84, %fd85, %fd83;
	ld.global.f64 	%fd87, [%rd42+144];
	ld.shared.f64 	%fd88, [_ZZ24trans_norm_vector_sharedPdS_S_iE2xs+144];
	fma.rn.f64 	%fd89, %fd87, %fd88, %fd86;
	ld.global.f64 	%fd90, [%rd42+152];
	ld.shared.f64 	%fd91, [_ZZ24trans_norm_vector_sharedPdS_S_iE2xs+152];
	fma.rn.f64 	%fd92, %fd90, %fd91, %fd89;
	ld.global.f64 	%fd93, [%rd42+160];
	ld.shared.f64 	%fd94, [_ZZ24trans_norm_vector_sharedPdS_S_iE2xs+160];
	fma.rn.f64 	%fd95, %fd93, %fd94, %fd92;
	ld.global.f64 	%fd96, [%rd42+168];
	ld.shared.f64 	%fd97, [_ZZ24trans_norm_vector_sharedPdS_S_iE2xs+168];
	fma.rn.f64 	%fd98, %fd96, %fd97, %fd95;
	ld.global.f64 	%fd99, [%rd42+176];
	ld.shared.f64 	%fd100, [_ZZ24trans_norm_vector_sharedPdS_S_iE2xs+176];
	fma.rn.f64 	%fd101, %fd99, %fd100, %fd98;
	ld.global.f64 	%fd102, [%rd42+184];
	ld.shared.f64 	%fd103, [_ZZ24trans_norm_vector_sharedPdS_S_iE2xs+184];
	fma.rn.f64 	%fd104, %fd102, %fd103, %fd101;
	ld.global.f64 	%fd105, [%rd42+192];
	ld.shared.f64 	%fd106, [_ZZ24trans_norm_vector_sharedPdS_S_iE2xs+192];
	fma.rn.f64 	%fd107, %fd105, %fd106, %fd104;
	ld.global.f64 	%fd108, [%rd42+200];
	ld.shared.f64 	%fd109, [_ZZ24trans_norm_vector_sharedPdS_S_iE2xs+200];
	fma.rn.f64 	%fd110, %fd108, %fd109, %fd107;
	ld.global.f64 	%fd111, [%rd42+208];
	ld.shared.f64 	%fd112, [_ZZ24trans_norm_vector_sharedPdS_S_iE2xs+208];
	fma.rn.f64 	%fd113, %fd111, %fd112, %fd110;
	ld.global.f64 	%fd114, [%rd42+216];
	ld.shared.f64 	%fd115, [_ZZ24trans_norm_vector_sharedPdS_S_iE2xs+216];
	fma.rn.f64 	%fd116, %fd114, %fd115, %fd113;
	ld.global.f64 	%fd117, [%rd42+224];
	ld.shared.f64 	%fd118, [_ZZ24trans_norm_vector_sharedPdS_S_iE2xs+224];
	fma.rn.f64 	%fd119, %fd117, %fd118, %fd116;
	ld.global.f64 	%fd120, [%rd42+232];
	ld.shared.f64 	%fd121, [_ZZ24trans_norm_vector_sharedPdS_S_iE2xs+232];
	fma.rn.f64 	%fd122, %fd120, %fd121, %fd119;
	ld.global.f64 	%fd123, [%rd42+240];
	ld.shared.f64 	%fd124, [_ZZ24trans_norm_vector_sharedPdS_S_iE2xs+240];
	fma.rn.f64 	%fd125, %fd123, %fd124, %fd122;
	ld.global.f64 	%fd126, [%rd42+248];
	ld.shared.f64 	%fd127, [_ZZ24trans_norm_vector_sharedPdS_S_iE2xs+248];
	fma.rn.f64 	%fd128, %fd126, %fd127, %fd125;
	bar.sync 	0;
	add.s32 	%r33, %r33, 1;
	add.s32 	%r32, %r32, 32;
	add.s64 	%rd43, %rd43, 256;
	add.s32 	%r31, %r31, 32;
	setp.ne.s32 	%p5, %r33, 157;
	@%p5 bra 	$L__BB1_2;
	st.global.f64 	[%rd4], %fd128;
	bra.uni 	$L__BB1_10;
$L__BB1_6:
	mov.u32 	%r10, %tid.y;
	mov.u32 	%r11, %ntid.y;
	mov.u32 	%r12, %ctaid.y;
	mad.lo.s32 	%r13, %r11, %r12, %r10;
	setp.gt.u32 	%p2, %r13, 4999;
	@%p2 bra 	$L__BB1_10;
	mul.wide.u32 	%rd25, %r13, 8;
	add.s64 	%rd8, %rd3, %rd25;
	mov.b64 	%rd26, 0;
	st.global.u64 	[%rd8], %rd26;
	mul.wide.u32 	%rd27, %r11, %r12;
	cvt.u64.u32 	%rd28, %r10;
	add.s64 	%rd29, %rd27, %rd28;
	shl.b64 	%rd9, %rd29, 3;
	add.s32 	%r18, %r13, 35000;
	mul.wide.u32 	%rd10, %r18, 8;
	add.s32 	%r19, %r13, 30000;
	mul.wide.u32 	%rd11, %r19, 8;
	add.s32 	%r20, %r13, 25000;
	mul.wide.u32 	%rd12, %r20, 8;
	add.s32 	%r21, %r13, 20000;
	mul.wide.u32 	%rd13, %r21, 8;
	add.s32 	%r22, %r13, 15000;
	mul.wide.u32 	%rd14, %r22, 8;
	add.s32 	%r23, %r13, 10000;
	mul.wide.u32 	%rd15, %r23, 8;
	add.s64 	%rd44, %rd1, 32;
	add.s32 	%r24, %r13, 5000;
	mul.wide.u32 	%rd17, %r24, 8;
	mov.f64 	%fd130, 0d0000000000000000;
	mov.b32 	%r34, 0;
$L__BB1_8:
	add.s64 	%rd30, %rd45, %rd9;
	ld.global.f64 	%fd8, [%rd30];
	ld.global.f64 	%fd9, [%rd44+-32];
	fma.rn.f64 	%fd10, %fd8, %fd9, %fd130;
	add.s64 	%rd31, %rd45, %rd17;
	ld.global.f64 	%fd11, [%rd31];
	ld.global.f64 	%fd12, [%rd44+-24];
	fma.rn.f64 	%fd13, %fd11, %fd12, %fd10;
	add.s64 	%rd32, %rd45, %rd15;
	ld.global.f64 	%fd14, [%rd32];
	ld.global.f64 	%fd15, [%rd44+-16];
	fma.rn.f64 	%fd16, %fd14, %fd15, %fd13;
	add.s64 	%rd33, %rd45, %rd14;
	ld.global.f64 	%fd17, [%rd33];
	ld.global.f64 	%fd18, [%rd44+-8];
	fma.rn.f64 	%fd19, %fd17, %fd18, %fd16;
	add.s64 	%rd34, %rd45, %rd13;
	ld.global.f64 	%fd20, [%rd34];
	ld.global.f64 	%fd21, [%rd44];
	fma.rn.f64 	%fd22, %fd20, %fd21, %fd19;
	add.s64 	%rd35, %rd45, %rd12;
	ld.global.f64 	%fd23, [%rd35];
	ld.global.f64 	%fd24, [%rd44+8];
	fma.rn.f64 	%fd25, %fd23, %fd24, %fd22;
	add.s64 	%rd36, %rd45, %rd11;
	ld.global.f64 	%fd26, [%rd36];
	ld.global.f64 	%fd27, [%rd44+16];
	fma.rn.f64 	%fd28, %fd26, %fd27, %fd25;
	add.s64 	%rd37, %rd45, %rd10;
	ld.global.f64 	%fd29, [%rd37];
	ld.global.f64 	%fd30, [%rd44+24];
	fma.rn.f64 	%fd130, %fd29, %fd30, %fd28;
	add.s32 	%r34, %r34, 8;
	add.s64 	%rd45, %rd45, 320000;
	add.s64 	%rd44, %rd44, 64;
	setp.ne.s32 	%p3, %r34, 5000;
	@%p3 bra 	$L__BB1_8;
	st.global.f64 	[%rd8], %fd130;
$L__BB1_10:
	ret;

}


// ===== COMPILED SASS (sm_100) =====

	.target	sm_100

	.elftype	@"ET_EXEC"


//--------------------- .note.nv.tkinfo           --------------------------
	.section	.note.nv.tkinfo,"",@"SHT_NOTE"
	.sectionflags	@"SHF_NOTE_NV_TKINFO"
	.tkinfo
        /*0018*/ 	.word	0x00000002
        /*0030*/ 	.string	""
        /*0030*/ 	.string	"ptxas"
        /*0030*/ 	.string	"Cuda compilation tools, release 13.0, V13.0.88"
        /*0030*/ 	.string	"Build cuda_13.0.r13.0/compiler.36424714_0"
        /*0030*/ 	.string	"-arch sm_100 -m 64 "



//--------------------- .note.nv.cuinfo           --------------------------
	.section	.note.nv.cuinfo,"",@"SHT_NOTE"
	.sectionflags	@"SHF_NOTE_NV_CUINFO"
        /*0018*/ 	.short	0x0002
        /*001a*/ 	.short	0x0064
        /*001c*/ 	.short	0x0082
	.zero		2


//--------------------- .nv.info                  --------------------------
	.section	.nv.info,"",@"SHT_CUDA_INFO"
	.align	4


	//----- nvinfo : EIATTR_REGCOUNT
	.align		4
        /*0000*/ 	.byte	0x04, 0x2f
        /*0002*/ 	.short	(.L_1 - .L_0)
	.align		4
.L_0:
        /*0004*/ 	.word	index@(_Z24trans_norm_vector_kernelPdS_S_i)
        /*0008*/ 	.word	0x00000030


	//----- nvinfo : EIATTR_FRAME_SIZE
	.align		4
.L_1:
        /*000c*/ 	.byte	0x04, 0x11
        /*000e*/ 	.short	(.L_3 - .L_2)
	.align		4
.L_2:
        /*0010*/ 	.word	index@(_Z24trans_norm_vector_kernelPdS_S_i)
        /*0014*/ 	.word	0x00000000


	//----- nvinfo : EIATTR_REGCOUNT
	.align		4
.L_3:
        /*0018*/ 	.byte	0x04, 0x2f
        /*001a*/ 	.short	(.L_5 - .L_4)
	.align		4
.L_4:
        /*001c*/ 	.word	index@(_Z24trans_norm_vector_sharedPdS_S_i)
        /*0020*/ 	.word	0x00000030


	//----- nvinfo : EIATTR_FRAME_SIZE
	.align		4
.L_5:
        /*0024*/ 	.byte	0x04, 0x11
        /*0026*/ 	.short	(.L_7 - .L_6)
	.align		4
.L_6:
        /*0028*/ 	.word	index@(_Z24trans_norm_vector_sharedPdS_S_i)
        /*002c*/ 	.word	0x00000000


	//----- nvinfo : EIATTR_MIN_STACK_SIZE
	.align		4
.L_7:
        /*0030*/ 	.byte	0x04, 0x12
        /*0032*/ 	.short	(.L_9 - .L_8)
	.align		4
.L_8:
        /*0034*/ 	.word	index@(_Z24trans_norm_vector_sharedPdS_S_i)
        /*0038*/ 	.word	0x00000000


	//----- nvinfo : EIATTR_MIN_STACK_SIZE
	.align		4
.L_9:
        /*003c*/ 	.byte	0x04, 0x12
        /*003e*/ 	.short	(.L_11 - .L_10)
	.align		4
.L_10:
        /*0040*/ 	.word	index@(_Z24trans_norm_vector_kernelPdS_S_i)
        /*0044*/ 	.word	0x00000000
.L_11:


//--------------------- .nv.compat                --------------------------
	.section	.nv.compat,"",@"SHT_CUDA_COMPAT_INFO"
	.align	4
        /*0000*/ 	.byte	0x02, 0x09, 0x00, 0x00, 0x02, 0x02, 0x01, 0x00, 0x02, 0x05, 0x05, 0x00, 0x03, 0x07, 0x01, 0x01
        /*0010*/ 	.byte	0x02, 0x03, 0x00, 0x00, 0x02, 0x06, 0x01, 0x00, 0x04, 0x0b, 0x08, 0x00, 0x01, 0x00, 0x00, 0x00
        /*0020*/ 	.byte	0x00, 0x00, 0x00, 0x00


//--------------------- .nv.info._Z24trans_norm_vector_sharedPdS_S_i --------------------------
	.section	.nv.info._Z24trans_norm_vector_sharedPdS_S_i,"",@"SHT_CUDA_INFO"
	.sectionflags	@""
	.align	4


	//----- nvinfo : EIATTR_CUDA_API_VERSION
	.align		4
        /*0000*/ 	.byte	0x04, 0x37
        /*0002*/ 	.short	(.L_13 - .L_12)
.L_12:
        /*0004*/ 	.word	0x00000082


	//----- nvinfo : EIATTR_KPARAM_INFO
	.align		4
.L_13:
        /*0008*/ 	.byte	0x04, 0x17
        /*000a*/ 	.short	(.L_15 - .L_14)
.L_14:
        /*000c*/ 	.word	0x00000000
        /*0010*/ 	.short	0x0003
        /*0012*/ 	.short	0x0018
        /*0014*/ 	.byte	0x00, 0xf0, 0x11, 0x00


	//----- nvinfo : EIATTR_KPARAM_INFO
	.align		4
.L_15:
        /*0018*/ 	.byte	0x04, 0x17
        /*001a*/ 	.short	(.L_17 - .L_16)
.L_16:
        /*001c*/ 	.word	0x00000000
        /*0020*/ 	.short	0x0002
        /*0022*/ 	.short	0x0010
        /*0024*/ 	.byte	0x00, 0xf5, 0x21, 0x00


	//----- nvinfo : EIATTR_KPARAM_INFO
	.align		4
.L_17:
        /*0028*/ 	.byte	0x04, 0x17
        /*002a*/ 	.short	(.L_19 - .L_18)
.L_18:
        /*002c*/ 	.word	0x00000000
        /*0030*/ 	.short	0x0001
        /*0032*/ 	.short	0x0008
        /*0034*/ 	.byte	0x00, 0xf5, 0x21, 0x00


	//----- nvinfo : EIATTR_KPARAM_INFO
	.align		4
.L_19:
        /*0038*/ 	.byte	0x04, 0x17
        /*003a*/ 	.short	(.L_21 - .L_20)
.L_20:
        /*003c*/ 	.word	0x00000000
        /*0040*/ 	.short	0x0000
        /*0042*/ 	.short	0x0000
        /*0044*/ 	.byte	0x00, 0xf5, 0x21, 0x00


	//----- nvinfo : EIATTR_SPARSE_MMA_MASK
	.align		4
.L_21:
        /*0048*/ 	.byte	0x03, 0x50
        /*004a*/ 	.short	0x0000


	//----- nvinfo : EIATTR_MAXREG_COUNT
	.align		4
        /*004c*/ 	.byte	0x03, 0x1b
        /*004e*/ 	.short	0x00ff


	//----- nvinfo : EIATTR_NUM_BARRIERS
	.align		4
        /*0050*/ 	.byte	0x02, 0x4c
        /*0052*/ 	.byte	0x01
	.zero		1


	//----- nvinfo : EIATTR_MERCURY_ISA_VERSION
	.align		4
        /*0054*/ 	.byte	0x03, 0x5f
        /*0056*/ 	.short	0x0101


	//----- nvinfo : EIATTR_VRC_CTA_INIT_COUNT
	.align		4
        /*0058*/ 	.byte	0x02, 0x4a
	.zero		1
	.zero		1


	//----- nvinfo : EIATTR_EXIT_INSTR_OFFSETS
	.align		4
        /*005c*/ 	.byte	0x04, 0x1c
        /*005e*/ 	.short	(.L_23 - .L_22)


	//   ....[0]....
.L_22:
        /*0060*/ 	.word	0x000007c0


	//   ....[1]....
        /*0064*/ 	.word	0x00000820


	//   ....[2]....
        /*0068*/ 	.word	0x00001600


	//----- nvinfo : EIATTR_CBANK_PARAM_SIZE
	.align		4
.L_23:
        /*006c*/ 	.byte	0x03, 0x19
        /*006e*/ 	.short	0x001c


	//----- nvinfo : EIATTR_PARAM_CBANK
	.align		4
        /*0070*/ 	.byte	0x04, 0x0a
        /*0072*/ 	.short	(.L_25 - .L_24)
	.align		4
.L_24:
        /*0074*/ 	.word	index@(.nv.constant0._Z24trans_norm_vector_sharedPdS_S_i)
        /*0078*/ 	.short	0x0380
        /*007a*/ 	.short	0x001c


	//----- nvinfo : EIATTR_SW_WAR
	.align		4
.L_25:
        /*007c*/ 	.byte	0x04, 0x36
        /*007e*/ 	.short	(.L_27 - .L_26)
.L_26:
        /*0080*/ 	.word	0x00000008
.L_27:


//--------------------- .nv.info._Z24trans_norm_vector_kernelPdS_S_i --------------------------
	.section	.nv.info._Z24trans_norm_vector_kernelPdS_S_i,"",@"SHT_CUDA_INFO"
	.sectionflags	@""
	.align	4


	//----- nvinfo : EIATTR_CUDA_API_VERSION
	.align		4
        /*0000*/ 	.byte	0x04, 0x37
        /*0002*/ 	.short	(.L_29 - .L_28)
.L_28:
        /*0004*/ 	.word	0x00000082


	//----- nvinfo : EIATTR_KPARAM_INFO
	.align		4
.L_29:
        /*0008*/ 	.byte	0x04, 0x17
        /*000a*/ 	.short	(.L_31 - .L_30)
.L_30:
        /*000c*/ 	.word	0x00000000
        /*0010*/ 	.short	0x0003
        /*0012*/ 	.short	0x0018
        /*0014*/ 	.byte	0x00, 0xf0, 0x11, 0x00


	//----- nvinfo : EIATTR_KPARAM_INFO
	.align		4
.L_31:
        /*0018*/ 	.byte	0x04, 0x17
        /*001a*/ 	.short	(.L_33 - .L_32)
.L_32:
        /*001c*/ 	.word	0x00000000
        /*0020*/ 	.short	0x0002
        /*0022*/ 	.short	0x0010
        /*0024*/ 	.byte	0x00, 0xf5, 0x21, 0x00


	//----- nvinfo : EIATTR_KPARAM_INFO
	.align		4
.L_33:
        /*0028*/ 	.byte	0x04, 0x17
        /*002a*/ 	.short	(.L_35 - .L_34)
.L_34:
        /*002c*/ 	.word	0x00000000
        /*0030*/ 	.short	0x0001
        /*0032*/ 	.short	0x0008
        /*0034*/ 	.byte	0x00, 0xf5, 0x21, 0x00


	//----- nvinfo : EIATTR_KPARAM_INFO
	.align		4
.L_35:
        /*0038*/ 	.byte	0x04, 0x17
        /*003a*/ 	.short	(.L_37 - .L_36)
.L_36:
        /*003c*/ 	.word	0x00000000
        /*0040*/ 	.short	0x0000
        /*0042*/ 	.short	0x0000
        /*0044*/ 	.byte	0x00, 0xf5, 0x21, 0x00


	//----- nvinfo : EIATTR_SPARSE_MMA_MASK
	.align		4
.L_37:
        /*0048*/ 	.byte	0x03, 0x50
        /*004a*/ 	.short	0x0000


	//----- nvinfo : EIATTR_MAXREG_COUNT
	.align		4
        /*004c*/ 	.byte	0x03, 0x1b
        /*004e*/ 	.short	0x00ff


	//----- nvinfo : EIATTR_MERCURY_ISA_VERSION
	.align		4
        /*0050*/ 	.byte	0x03, 0x5f
        /*0052*/ 	.short	0x0101


	//----- nvinfo : EIATTR_VRC_CTA_INIT_COUNT
	.align		4
        /*0054*/ 	.byte	0x02, 0x4a
	.zero		1
	.zero		1


	//----- nvinfo : EIATTR_EXIT_INSTR_OFFSETS
	.align		4
        /*0058*/ 	.byte	0x04, 0x1c
        /*005a*/ 	.short	(.L_39 - .L_38)


	//   ....[0]....
.L_38:
        /*005c*/ 	.word	0x000000a0


	//   ....[1]....
        /*0060*/ 	.word	0x00000cb0


	//   ....[2]....
        /*0064*/ 	.word	0x00000d10


	//   ....[3]....
        /*0068*/ 	.word	0x00001af0


	//----- nvinfo : EIATTR_CBANK_PARAM_SIZE
	.align		4
.L_39:
        /*006c*/ 	.byte	0x03, 0x19
        /*006e*/ 	.short	0x001c


	//----- nvinfo : EIATTR_PARAM_CBANK
	.align		4
        /*0070*/ 	.byte	0x04, 0x0a
        /*0072*/ 	.short	(.L_41 - .L_40)
	.align		4
.L_40:
        /*0074*/ 	.word	index@(.nv.constant0._Z24trans_norm_vector_kernelPdS_S_i)
        /*0078*/ 	.short	0x0380
        /*007a*/ 	.short	0x001c


	//----- nvinfo : EIATTR_SW_WAR
	.align		4
.L_41:
        /*007c*/ 	.byte	0x04, 0x36
        /*007e*/ 	.short	(.L_43 - .L_42)
.L_42:
        /*0080*/ 	.word	0x00000008
.L_43:


//--------------------- .nv.callgraph             --------------------------
	.section	.nv.callgraph,"",@"SHT_CUDA_CALLGRAPH"
	.align	4
	.sectionentsize	8
	.align		4
        /*0000*/ 	.word	0x00000000
	.align		4
        /*0004*/ 	.word	0xffffffff
	.align		4
        /*0008*/ 	.word	0x00000000
	.align		4
        /*000c*/ 	.word	0xfffffffe
	.align		4
        /*0010*/ 	.word	0x00000000
	.align		4
        /*0014*/ 	.word	0xfffffffd
	.align		4
        /*0018*/ 	.word	0x00000000
	.align		4
        /*001c*/ 	.word	0xfffffffc


//--------------------- .text._Z24trans_norm_vector_sharedPdS_S_i --------------------------
	.section	.text._Z24trans_norm_vector_sharedPdS_S_i,"ax",@progbits
	.align	128
        .global         _Z24trans_norm_vector_sharedPdS_S_i
        .type           _Z24trans_norm_vector_sharedPdS_S_i,@function
        .size           _Z24trans_norm_vector_sharedPdS_S_i,(.L_x_8 - _Z24trans_norm_vector_sharedPdS_S_i)
        .other          _Z24trans_norm_vector_sharedPdS_S_i,@"STO_CUDA_ENTRY STV_DEFAULT"
_Z24trans_norm_vector_sharedPdS_S_i:
.text._Z24trans_norm_vector_sharedPdS_S_i:
[----:B------:R-:W-:Y:S01]  /*0000*/  LDC R1, c[0x0][0x37c] ;  /* 0x0000df00ff017b82 */ /* 0x000fe20000000800 */
[----:B------:R-:W0:Y:S01]  /*0010*/  LDCU UR4, c[0x0][0x398] ;  /* 0x00007300ff0477ac */ /* 0x000e220008000800 */
[----:B------:R-:W1:Y:S01]  /*0020*/  LDCU.64 UR12, c[0x0][0x358] ;  /* 0x00006b00ff0c77ac */ /* 0x000e620008000a00 */
[----:B0-----:R-:W-:-:S09]  /*0030*/  UISETP.NE.AND UP0, UPT, UR4, URZ, UPT ;  /* 0x000000ff0400728c */ /* 0x001fd2000bf05270 */
[----:B-1----:R-:W-:Y:S05]  /*0040*/  BRA.U UP0, `(.L_x_0) ;  /* 0x0000000500e07547 */ /* 0x002fea000b800000 */
[----:B------:R-:W0:Y:S01]  /*0050*/  S2R R4, SR_TID.Y ;  /* 0x0000000000047919 */ /* 0x000e220000002200 */
[----:B------:R-:W1:Y:S01]  /*0060*/  LDC.64 R6, c[0x0][0x390] ;  /* 0x0000e400ff067b82 */ /* 0x000e620000000a00 */
[----:B------:R-:W2:Y:S01]  /*0070*/  LDCU UR4, c[0x0][0x364] ;  /* 0x00006c80ff0477ac */ /* 0x000ea20008000800 */
[----:B------:R-:W-:Y:S01]  /*0080*/  CS2R R8, SRZ ;  /* 0x0000000000087805 */ /* 0x000fe2000001ff00 */
[----:B------:R-:W2:Y:S05]  /*0090*/  S2R R11, SR_CTAID.Y ;  /* 0x00000000000b7919 */ /* 0x000eaa0000002600 */
[----:B------:R-:W0:Y:S08]  /*00a0*/  LDC.64 R2, c[0x0][0x388] ;  /* 0x0000e200ff027b82 */ /* 0x000e300000000a00 */
[----:B------:R-:W3:Y:S01]  /*00b0*/  S2UR UR5, SR_CgaCtaId ;  /* 0x00000000000579c3 */ /* 0x000ee20000008800 */
[----:B0-----:R-:W-:-:S04]  /*00c0*/  IMAD.WIDE.U32 R2, R4, 0x8, R2 ;  /* 0x0000000804027825 */ /* 0x001fc800078e0002 */
[----:B--2---:R-:W-:Y:S01]  /*00d0*/  IMAD R11, R11, UR4, R4 ;  /* 0x000000040b0b7c24 */ /* 0x004fe2000f8e0204 */
[----:B------:R-:W-:Y:S01]  /*00e0*/  UMOV UR4, 0x400 ;  /* 0x0000040000047882 */ /* 0x000fe20000000000 */
[----:B------:R-:W-:Y:S02]  /*00f0*/  MOV R0, R2 ;  /* 0x0000000200007202 */ /* 0x000fe40000000f00 */
[C---:B-1----:R-:W-:Y:S01]  /*0100*/  IMAD.WIDE.U32 R6, R11.reuse, 0x8, R6 ;  /* 0x000000080b067825 */ /* 0x042fe200078e0006 */
[----:B---3--:R-:W-:Y:S01]  /*0110*/  ULEA UR4, UR5, UR4, 0x18 ;  /* 0x0000000405047291 */ /* 0x008fe2000f8ec0ff */
[----:B------:R-:W-:Y:S02]  /*0120*/  MOV R5, R3 ;  /* 0x0000000300057202 */ /* 0x000fe40000000f00 */
[----:B------:R-:W-:Y:S01]  /*0130*/  IMAD R2, R11, 0x1388, RZ ;  /* 0x000013880b027824 */ /* 0x000fe200078e02ff */
[----:B------:R0:W-:Y:S02]  /*0140*/  STG.E.64 desc[UR12][R6.64], RZ ;  /* 0x000000ff06007986 */ /* 0x0001e4000c101b0c */
[----:B------:R-:W-:Y:S01]  /*0150*/  LEA R3, R4, UR4, 0x3 ;  /* 0x0000000404037c11 */ /* 0x000fe2000f8e18ff */
[----:B------:R-:W-:-:S06]  /*0160*/  UMOV UR4, URZ ;  /* 0x000000ff00047c82 */ /* 0x000fcc0008000000 */
.L_x_1:
[----:B------:R-:W-:Y:S02]  /*0170*/  ISETP.GT.U32.AND P0, PT, R4, 0x1387, PT ;  /* 0x000013870400780c */ /* 0x000fe40003f04070 */
[----:B------:R-:W-:Y:S01]  /*0180*/  CS2R R10, SRZ ;  /* 0x00000000000a7805 */ /* 0x000fe2000001ff00 */
[----:B------:R-:W1:Y:S10]  /*0190*/  LDC.64 R26, c[0x0][0x380] ;  /* 0x0000e000ff1a7b82 */ /* 0x000e740000000a00 */
[----:B------:R-:W-:Y:S01]  /*01a0*/  @!P0 IMAD.MOV.U32 R12, RZ, RZ, R0 ;  /* 0x000000ffff0c8224 */ /* 0x000fe200078e0000 */
[----:B------:R-:W-:-:S05]  /*01b0*/  @!P0 MOV R13, R5 ;  /* 0x00000005000d8202 */ /* 0x000fca0000000f00 */
[----:B------:R-:W2:Y:S01]  /*01c0*/  @!P0 LDG.E.64 R10, desc[UR12][R12.64] ;  /* 0x0000000c0c0a8981 */ /* 0x000ea2000c1e1b00 */
[----:B-1----:R-:W-:Y:S01]  /*01d0*/  IMAD.WIDE.U32 R26, R2, 0x8, R26 ;  /* 0x00000008021a7825 */ /* 0x002fe200078e001a */
[----:B------:R-:W1:Y:S01]  /*01e0*/  S2UR UR6, SR_CgaCtaId ;  /* 0x00000000000679c3 */ /* 0x000e620000008800 */
[----:B------:R-:W-:Y:S01]  /*01f0*/  UMOV UR5, 0x400 ;  /* 0x0000040000057882 */ /* 0x000fe20000000000 */
[----:B--2---:R-:W-:Y:S06]  /*0200*/  STS.64 [R3], R10 ;  /* 0x0000000a03007388 */ /* 0x004fec0000000a00 */
[----:B------:R-:W-:Y:S06]  /*0210*/  BAR.SYNC.DEFER_BLOCKING 0x0 ;  /* 0x0000000000007b1d */ /* 0x000fec0000010000 */
[----:B------:R-:W2:Y:S04]  /*0220*/  LDG.E.64 R30, desc[UR12][R26.64] ;  /* 0x0000000c1a1e7981 */ /* 0x000ea8000c1e1b00 */
[----:B------:R-:W3:Y:S04]  /*0230*/  LDG.E.64 R28, desc[UR12][R26.64+0x8] ;  /* 0x0000080c1a1c7981 */ /* 0x000ee8000c1e1b00 */
[----:B------:R-:W4:Y:S04]  /*0240*/  LDG.E.64 R24, desc[UR12][R26.64+0x10] ;  /* 0x0000100c1a187981 */ /* 0x000f28000c1e1b00 */
[----:B------:R-:W5:Y:S04]  /*0250*/  LDG.E.64 R44, desc[UR12][R26.64+0x18] ;  /* 0x0000180c1a2c7981 */ /* 0x000f68000c1e1b00 */
[----:B------:R-:W5:Y:S04]  /*0260*/  LDG.E.64 R42, desc[UR12][R26.64+0x20] ;  /* 0x0000200c1a2a7981 */ /* 0x000f68000c1e1b00 */
[----:B------:R-:W5:Y:S04]  /*0270*/  LDG.E.64 R22, desc[UR12][R26.64+0x28] ;  /* 0x0000280c1a167981 */ /* 0x000f68000c1e1b00 */
[----:B------:R-:W5:Y:S01]  /*0280*/  LDG.E.64 R18, desc[UR12][R26.64+0x30] ;  /* 0x0000300c1a127981 */ /* 0x000f62000c1e1b00 */
[----:B-1----:R-:W-:-:S03]  /*0290*/  ULEA UR5, UR6, UR5, 0x18 ;  /* 0x0000000506057291 */ /* 0x002fc6000f8ec0ff */
[----:B------:R-:W5:Y:S04]  /*02a0*/  LDG.E.64 R16, desc[UR12][R26.64+0x38] ;  /* 0x0000380c1a107981 */ /* 0x000f68000c1e1b00 */
[----:B------:R-:W5:Y:S04]  /*02b0*/  LDG.E.64 R20, desc[UR12][R26.64+0x40] ;  /* 0x0000400c1a147981 */ /* 0x000f68000c1e1b00 */
[----:B------:R-:W2:Y:S04]  /*02c0*/  LDS.128 R12, [UR5] ;  /* 0x00000005ff0c7984 */ /* 0x000ea80008000c00 */
[----:B------:R-:W5:Y:S04]  /*02d0*/  LDG.E.64 R40, desc[UR12][R26.64+0x48] ;  /* 0x0000480c1a287981 */ /* 0x000f68000c1e1b00 */
[----:B------:R-:W5:Y:S04]  /*02e0*/  LDG.E.64 R38, desc[UR12][R26.64+0x50] ;  /* 0x0000500c1a267981 */ /* 0x000f68000c1e1b00 */
[----:B------:R-:W5:Y:S04]  /*02f0*/  LDG.E.64 R36, desc[UR12][R26.64+0x58] ;  /* 0x0000580c1a247981 */ /* 0x000f68000c1e1b00 */
[----:B------:R-:W5:Y:S04]  /*0300*/  LDG.E.64 R34, desc[UR12][R26.64+0x60] ;  /* 0x0000600c1a227981 */ /* 0x000f68000c1e1b00 */
[----:B------:R-:W5:Y:S01]  /*0310*/  LDG.E.64 R32, desc[UR12][R26.64+0x68] ;  /* 0x0000680c1a207981 */ /* 0x000f62000c1e1b00 */
[----:B--2---:R-:W-:-:S03]  /*0320*/  DFMA R12, R30, R12, R8 ;  /* 0x0000000c1e0c722b */ /* 0x004fc60000000008 */
[----:B------:R-:W4:Y:S04]  /*0330*/  LDS.128 R8, [UR5+0x10] ;  /* 0x00001005ff087984 */ /* 0x000f280008000c00 */
[----:B------:R-:W2:Y:S01]  /*0340*/  LDG.E.64 R30, desc[UR12][R26.64+0x70] ;  /* 0x0000700c1a1e7981 */ /* 0x000ea2000c1e1b00 */
[----:B---3--:R-:W-:-:S03]  /*0350*/  DFMA R14, R28, R14, R12 ;  /* 0x0000000e1c0e722b */ /* 0x008fc6000000000c */
[----:B------:R-:W3:Y:S05]  /*0360*/  LDG.E.64 R28, desc[UR12][R26.64+0x80] ;  /* 0x0000800c1a1c7981 */ /* 0x000eea000c1e1b00 */
[----:B----4-:R-:W-:Y:S01]  /*0370*/  DFMA R8, R24, R8, R14 ;  /* 0x000000081808722b */ /* 0x010fe2000000000e */
[----:B------:R-:W4:Y:S04]  /*0380*/  LDG.E.64 R24, desc[UR12][R26.64+0x78] ;  /* 0x0000780c1a187981 */ /* 0x000f28000c1e1b00 */
[----:B------:R-:W-:Y:S03]  /*0390*/  LDS.128 R12, [UR5+0x30] ;  /* 0x00003005ff0c7984 */ /* 0x000fe60008000c00 */
[----:B-----5:R-:W-:-:S02]  /*03a0*/  DFMA R44, R44, R10, R8 ;  /* 0x0000000a2c2c722b */ /* 0x020fc40000000008 */
[----:B------:R-:W1:Y:S06]  /*03b0*/  LDS.128 R8, [UR5+0x20] ;  /* 0x00002005ff087984 */ /* 0x000e6c0008000c00 */
[----:B-1----:R-:W-:Y:S02]  /*03c0*/  DFMA R8, R42, R8, R44 ;  /* 0x000000082a08722b */ /* 0x002fe4000000002c */
[----:B------:R-:W5:Y:S04]  /*03d0*/  LDG.E.64 R44, desc[UR12][R26.64+0x88] ;  /* 0x0000880c1a2c7981 */ /* 0x000f68000c1e1b00 */
[----:B------:R-:W5:Y:S02]  /*03e0*/  LDG.E.64 R42, desc[UR12][R26.64+0xa0] ;  /* 0x0000a00c1a2a7981 */ /* 0x000f64000c1e1b00 */
[----:B------:R-:W-:-:S02]  /*03f0*/  DFMA R8, R22, R10, R8 ;  /* 0x0000000a1608722b */ /* 0x000fc40000000008 */
[----:B------:R-:W5:Y:S06]  /*0400*/  LDG.E.64 R22, desc[UR12][R26.64+0x90] ;  /* 0x0000900c1a167981 */ /* 0x000f6c000c1e1b00 */
[----:B------:R-:W-:Y:S02]  /*0410*/  DFMA R12, R18, R12, R8 ;  /* 0x0000000c120c722b */ /* 0x000fe40000000008 */
[----:B------:R-:W1:Y:S06]  /*0420*/  LDS.128 R8, [UR5+0x40] ;  /* 0x00004005ff087984 */ /* 0x000e6c0008000c00 */
[----:B------:R-:W-:Y:S01]  /*0430*/  DFMA R14, R16, R14, R12 ;  /* 0x0000000e100e722b */ /* 0x000fe2000000000c */
[----:B------:R-:W0:Y:S07]  /*0440*/  LDS.128 R16, [UR5+0x50] ;  /* 0x00005005ff107984 */ /* 0x000e2e0008000c00 */
[----:B-1----:R-:W-:Y:S01]  /*0450*/  DFMA R8, R20, R8, R14 ;  /* 0x000000081408722b */ /* 0x002fe2000000000e */
[----:B------:R-:W5:Y:S04]  /*0460*/  LDG.E.64 R20, desc[UR12][R26.64+0x98] ;  /* 0x0000980c1a147981 */ /* 0x000f68000c1e1b00 */
[----:B------:R-:W1:Y:S03]  /*0470*/  LDS.128 R12, [UR5+0x60] ;  /* 0x00006005ff0c7984 */ /* 0x000e660008000c00 */
[----:B------:R-:W-:Y:S01]  /*0480*/  DFMA R10, R40, R10, R8 ;  /* 0x0000000a280a722b */ /* 0x000fe20000000008 */
[----:B------:R-:W5:Y:S07]  /*0490*/  LDG.E.64 R40, desc[UR12][R26.64+0xa8] ;  /* 0x0000a80c1a287981 */ /* 0x000f6e000c1e1b00 */
[----:B0-----:R-:W-:-:S02]  /*04a0*/  DFMA R16, R38, R16, R10 ;  /* 0x000000102610722b */ /* 0x001fc4000000000a */
[----:B------:R-:W2:Y:S04]  /*04b0*/  LDS.128 R8, [UR5+0x70] ;  /* 0x00007005ff087984 */ /* 0x000ea80008000c00 */
[----:B------:R-:W5:Y:S02]  /*04c0*/  LDG.E.64 R38, desc[UR12][R26.64+0xb0] ;  /* 0x0000b00c1a267981 */ /* 0x000f64000c1e1b00 */
[----:B------:R-:W-:Y:S02]  /*04d0*/  DFMA R18, R36, R18, R16 ;  /* 0x000000122412722b */ /* 0x000fe40000000010 */
[----:B------:R-:W5:Y:S06]  /*04e0*/  LDG.E.64 R36, desc[UR12][R26.64+0xb8] ;  /* 0x0000b80c1a247981 */ /* 0x000f6c000c1e1b00 */
[----:B-1----:R-:W-:Y:S01]  /*04f0*/  DFMA R12, R34, R12, R18 ;  /* 0x0000000c220c722b */ /* 0x002fe20000000012 */
[----:B------:R-:W5:Y:S07]  /*0500*/  LDG.E.64 R34, desc[UR12][R26.64+0xc8] ;  /* 0x0000c80c1a227981 */ /* 0x000f6e000c1e1b00 */
[----:B------:R-:W-:Y:S01]  /*0510*/  DFMA R16, R32, R14, R12 ;  /* 0x0000000e2010722b */ /* 0x000fe2000000000c */
[----:B------:R-:W5:Y:S04]  /*0520*/  LDG.E.64 R32, desc[UR12][R26.64+0xc0] ;  /* 0x0000c00c1a207981 */ /* 0x000f68000c1e1b00 */
[----:B------:R-:W3:Y:S03]  /*0530*/  LDS.128 R12, [UR5+0x80] ;  /* 0x00008005ff0c7984 */ /* 0x000ee60008000c00 */
[----:B--2---:R-:W-:Y:S01]  /*0540*/  DFMA R16, R30, R8, R16 ;  /* 0x000000081e10722b */ /* 0x004fe20000000010 */
[----:B------:R-:W2:Y:S04]  /*0550*/  LDG.E.64 R8, desc[UR12][R26.64+0xd0] ;  /* 0x0000d00c1a087981 */ /* 0x000ea8000c1e1b00 */
[----:B------:R-:W2:Y:S03]  /*0560*/  LDG.E.64 R30, desc[UR12][R26.64+0xe8] ;  /* 0x0000e80c1a1e7981 */ /* 0x000ea6000c1e1b00 */
[----:B----4-:R-:W-:Y:S01]  /*0570*/  DFMA R16, R24, R10, R16 ;  /* 0x0000000a1810722b */ /* 0x010fe20000000010 */
[----:B------:R-:W4:Y:S04]  /*0580*/  LDG.E.64 R10, desc[UR12][R26.64+0xd8] ;  /* 0x0000d80c1a0a7981 */ /* 0x000f28000c1e1b00 */
[----:B------:R-:W4:Y:S03]  /*0590*/  LDG.E.64 R24, desc[UR12][R26.64+0xe0] ;  /* 0x0000e00c1a187981 */ /* 0x000f26000c1e1b00 */
[----:B---3--:R-:W-:Y:S01]  /*05a0*/  DFMA R12, R28, R12, R16 ;  /* 0x0000000c1c0c722b */ /* 0x008fe20000000010 */
[----:B------:R-:W3:Y:S04]  /*05b0*/  LDG.E.64 R28, desc[UR12][R26.64+0xf0] ;  /* 0x0000f00c1a1c7981 */ /* 0x000ee8000c1e1b00 */
[----:B------:R-:W0:Y:S04]  /*05c0*/  LDS.128 R16, [UR5+0x90] ;  /* 0x00009005ff107984 */ /* 0x000e280008000c00 */
[----:B------:R-:W3:Y:S01]  /*05d0*/  LDG.E.64 R26, desc[UR12][R26.64+0xf8] ;  /* 0x0000f80c1a1a7981 */ /* 0x000ee2000c1e1b00 */
[----:B-----5:R-:W-:-:S08]  /*05e0*/  DFMA R12, R44, R14, R12 ;  /* 0x0000000e2c0c722b */ /* 0x020fd0000000000c */
[----:B0-----:R-:W-:Y:S02]  /*05f0*/  DFMA R16, R22, R16, R12 ;  /* 0x000000101610722b */ /* 0x001fe4000000000c */
[----:B------:R-:W0:Y:S06]  /*0600*/  LDS.128 R12, [UR5+0xa0] ;  /* 0x0000a005ff0c7984 */ /* 0x000e2c0008000c00 */
[----:B------:R-:W-:Y:S01]  /*0610*/  DFMA R18, R20, R18, R16 ;  /* 0x000000121412722b */ /* 0x000fe20000000010 */
[----:B------:R-:W1:Y:S07]  /*0620*/  LDS.128 R20, [UR5+0xb0] ;  /* 0x0000b005ff147984 */ /* 0x000e6e0008000c00 */
[----:B0-----:R-:W-:-:S02]  /*0630*/  DFMA R12, R42, R12, R18 ;  /* 0x0000000c2a0c722b */ /* 0x001fc40000000012 */
[----:B------:R-:W0:Y:S06]  /*0640*/  LDS.128 R16, [UR5+0xc0] ;  /* 0x0000c005ff107984 */ /* 0x000e2c0008000c00 */
[----:B------:R-:W-:Y:S02]  /*0650*/  DFMA R40, R40, R14, R12 ;  /* 0x0000000e2828722b */ /* 0x000fe4000000000c */
[----:B------:R-:W2:Y:S06]  /*0660*/  LDS.128 R12, [UR5+0xd0] ;  /* 0x0000d005ff0c7984 */ /* 0x000eac0008000c00 */
[----:B-1----:R-:W-:-:S08]  /*0670*/  DFMA R20, R38, R20, R40 ;  /* 0x000000142614722b */ /* 0x002fd00000000028 */
[----:B------:R-:W-:Y:S02]  /*0680*/  DFMA R36, R36, R22, R20 ;  /* 0x000000162424722b */ /* 0x000fe40000000014 */
[----:B------:R-:W1:Y:S06]  /*0690*/  LDS.128 R20, [UR5+0xe0] ;  /* 0x0000e005ff147984 */ /* 0x000e6c0008000c00 */
[----:B0-----:R-:W-:-:S08]  /*06a0*/  DFMA R16, R32, R16, R36 ;  /* 0x000000102010722b */ /* 0x001fd00000000024 */
[----:B------:R-:W-:Y:S02]  /*06b0*/  DFMA R34, R34, R18, R16 ;  /* 0x000000122222722b */ /* 0x000fe40000000010 */
[----:B------:R-:W3:Y:S01]  /*06c0*/  LDS.128 R16, [UR5+0xf0] ;  /* 0x0000f005ff107984 */ /* 0x000ee20008000c00 */
[----:B------:R-:W-:-:S04]  /*06d0*/  UIADD3 UR4, UPT, UPT, UR4, 0x1, URZ ;  /* 0x0000000104047890 */ /* 0x000fc8000fffe0ff */
[----:B------:R-:W-:Y:S01]  /*06e0*/  UISETP.NE.AND UP0, UPT, UR4, 0x9d, UPT ;  /* 0x0000009d0400788c */ /* 0x000fe2000bf05270 */
[----:B------:R-:W-:Y:S01]  /*06f0*/  BAR.SYNC.DEFER_BLOCKING 0x0 ;  /* 0x0000000000007b1d */ /* 0x000fe20000010000 */
[----:B------:R-:W-:Y:S01]  /*0700*/  IADD3 R0, P0, PT, R0, 0x100, RZ ;  /* 0x0000010000007810 */ /* 0x000fe20007f1e0ff */
[----:B------:R-:W-:Y:S01]  /*0710*/  VIADD R2, R2, 0x20 ;  /* 0x0000002002027836 */ /* 0x000fe20000000000 */
[----:B------:R-:W-:Y:S02]  /*0720*/  IADD3 R4, PT, PT, R4, 0x20, RZ ;  /* 0x0000002004047810 */ /* 0x000fe40007ffe0ff */
[----:B------:R-:W-:Y:S01]  /*0730*/  IADD3.X R5, PT, PT, RZ, R5, RZ, P0, !PT ;  /* 0x00000005ff057210 */ /* 0x000fe200007fe4ff */
[----:B--2---:R-:W-:-:S08]  /*0740*/  DFMA R8, R8, R12, R34 ;  /* 0x0000000c0808722b */ /* 0x004fd00000000022 */
[----:B----4-:R-:W-:-:S08]  /*0750*/  DFMA R8, R10, R14, R8 ;  /* 0x0000000e0a08722b */ /* 0x010fd00000000008 */
[----:B-1----:R-:W-:-:S08]  /*0760*/  DFMA R8, R24, R20, R8 ;  /* 0x000000141808722b */ /* 0x002fd00000000008 */
[----:B------:R-:W-:-:S08]  /*0770*/  DFMA R8, R30, R22, R8 ;  /* 0x000000161e08722b */ /* 0x000fd00000000008 */
[----:B---3--:R-:W-:-:S08]  /*0780*/  DFMA R8, R28, R16, R8 ;  /* 0x000000101c08722b */ /* 0x008fd00000000008 */
[----:B------:R-:W-:Y:S01]  /*0790*/  DFMA R8, R26, R18, R8 ;  /* 0x000000121a08722b */ /* 0x000fe20000000008 */
[----:B------:R-:W-:Y:S10]  /*07a0*/  BRA.U UP0, `(.L_x_1) ;  /* 0xfffffff900707547 */ /* 0x000ff4000b83ffff */
[----:B------:R-:W-:Y:S01]  /*07b0*/  STG.E.64 desc[UR12][R6.64], R8 ;  /* 0x0000000806007986 */ /* 0x000fe2000c101b0c */
[----:B------:R-:W-:Y:S05]  /*07c0*/  EXIT ;  /* 0x000000000000794d */ /* 0x000fea0003800000 */
.L_x_0:
[----:B------:R-:W0:Y:S01]  /*07d0*/  S2R R2, SR_TID.Y ;  /* 0x0000000000027919 */ /* 0x000e220000002200 */
[----:B------:R-:W0:Y:S01]  /*07e0*/  LDCU UR4, c[0x0][0x364] ;  /* 0x00006c80ff0477ac */ /* 0x000e220008000800 */
[----:B------:R-:W0:Y:S02]  /*07f0*/  S2R R5, SR_CTAID.Y ;  /* 0x0000000000057919 */ /* 0x000e240000002600 */
[----:B0-----:R-:W-:-:S05]  /*0800*/  IMAD R43, R5, UR4, R2 ;  /* 0x00000004052b7c24 */ /* 0x001fca000f8e0202 */
[----:B------:R-:W-:-:S13]  /*0810*/  ISETP.GT.U32.AND P0, PT, R43, 0x1387, PT ;  /* 0x000013872b00780c */ /* 0x000fda0003f04070 */
[----:B------:R-:W-:Y:S05]  /*0820*/  @P0 EXIT ;  /* 0x000000000000094d */ /* 0x000fea0003800000 */
[----:B------:R-:W0:Y:S01]  /*0830*/  LDC.64 R8, c[0x0][0x390] ;  /* 0x0000e400ff087b82 */ /* 0x000e220000000a00 */
[----:B------:R-:W-:Y:S01]  /*0840*/  HFMA2 R3, -RZ, RZ, 0, 0 ;  /* 0x00000000ff037431 */ /* 0x000fe200000001ff */
[----:B------:R-:W1:Y:S06]  /*0850*/  LDCU.128 UR8, c[0x0][0x380] ;  /* 0x00007000ff0877ac */ /* 0x000e6c0008000c00 */
[----:B------:R-:W2:Y:S01]  /*0860*/  LDC.64 R12, c[0x0][0x388] ;  /* 0x0000e200ff0c7b82 */ /* 0x000ea20000000a00 */
[----:B------:R-:W-:-:S04]  /*0870*/  IMAD.WIDE.U32 R2, R5, UR4, R2 ;  /* 0x0000000405027c25 */ /* 0x000fc8000f8e0002 */
[C---:B------:R-:W-:Y:S01]  /*0880*/  IMAD.SHL.U32 R0, R2.reuse, 0x8, RZ ;  /* 0x0000000802007824 */ /* 0x040fe200078e00ff */
[----:B------:R-:W-:Y:S02]  /*0890*/  SHF.L.U64.HI R2, R2, 0x3, R3 ;  /* 0x0000000302027819 */ /* 0x000fe40000010203 */
[----:B------:R-:W3:Y:S02]  /*08a0*/  LDC.64 R10, c[0x0][0x380] ;  /* 0x0000e000ff0a7b82 */ /* 0x000ee40000000a00 */
[----:B-1----:R-:W-:Y:S01]  /*08b0*/  IADD3 R32, P0, PT, R0, UR8, RZ ;  /* 0x0000000800207c10 */ /* 0x002fe2000ff1e0ff */
[----:B0-----:R-:W-:-:S03]  /*08c0*/  IMAD.WIDE.U32 R8, R43, 0x8, R8 ;  /* 0x000000082b087825 */ /* 0x001fc600078e0008 */
[----:B------:R-:W-:Y:S02]  /*08d0*/  IADD3.X R33, PT, PT, R2, UR9, RZ, P0, !PT ;  /* 0x0000000902217c10 */ /* 0x000fe400087fe4ff */
[----:B------:R0:W-:Y:S04]  /*08e0*/  STG.E.64 desc[UR12][R8.64], RZ ;  /* 0x000000ff08007986 */ /* 0x0001e8000c101b0c */
[----:B--2---:R-:W2:Y:S04]  /*08f0*/  LDG.E.64 R38, desc[UR12][R12.64] ;  /* 0x0000000c0c267981 */ /* 0x004ea8000c1e1b00 */
[----:B------:R-:W2:Y:S01]  /*0900*/  LDG.E.64 R32, desc[UR12][R32.64] ;  /* 0x0000000c20207981 */ /* 0x000ea2000c1e1b00 */
[----:B------:R-:W-:-:S02]  /*0910*/  IADD3 R3, PT, PT, R43, 0x1388, RZ ;  /* 0x000013882b037810 */ /* 0x000fc40007ffe0ff */
[----:B------:R-:W-:Y:S01]  /*0920*/  IADD3 R4, PT, PT, R43, 0x2710, RZ ;  /* 0x000027102b047810 */ /* 0x000fe20007ffe0ff */
[----:B------:R-:W4:Y:S02]  /*0930*/  LDG.E.64 R34, desc[UR12][R12.64+0x8] ;  /* 0x0000080c0c227981 */ /* 0x000f24000c1e1b00 */
[--C-:B---3--:R-:W-:Y:S02]  /*0940*/  IMAD.WIDE.U32 R36, R3, 0x8, R10.reuse ;  /* 0x0000000803247825 */ /* 0x108fe400078e000a */
[----:B------:R-:W3:Y:S02]  /*0950*/  LDG.E.64 R14, desc[UR12][R12.64+0x10] ;  /* 0x0000100c0c0e7981 */ /* 0x000ee4000c1e1b00 */
[----:B------:R-:W-:Y:S02]  /*0960*/  IMAD.WIDE.U32 R16, R4, 0x8, R10 ;  /* 0x0000000804107825 */ /* 0x000fe400078e000a */
[----:B------:R-:W4:Y:S02]  /*0970*/  LDG.E.64 R36, desc[UR12][R36.64] ;  /* 0x0000000c24247981 */ /* 0x000f24000c1e1b00 */
[----:B------:R-:W-:-:S02]  /*0980*/  VIADD R5, R43, 0x3a98 ;  /* 0x00003a982b057836 */ /* 0x000fc40000000000 */
[----:B------:R-:W3:Y:S02]  /*0990*/  LDG.E.64 R16, desc[UR12][R16.64] ;  /* 0x0000000c10107981 */ /* 0x000ee4000c1e1b00 */
[--C-:B------:R-:W-:Y:S01]  /*09a0*/  IMAD.WIDE.U32 R20, R5, 0x8, R10.reuse ;  /* 0x0000000805147825 */ /* 0x100fe200078e000a */
[C---:B------:R-:W-:Y:S01]  /*09b0*/  IADD3 R6, PT, PT, R43.reuse, 0x4e20, RZ ;  /* 0x00004e202b067810 */ /* 0x040fe20007ffe0ff */
[----:B------:R-:W5:Y:S04]  /*09c0*/  LDG.E.64 R18, desc[UR12][R12.64+0x18] ;  /* 0x0000180c0c127981 */ /* 0x000f68000c1e1b00 */
[----:B------:R-:W5:Y:S01]  /*09d0*/  LDG.E.64 R20, desc[UR12][R20.64] ;  /* 0x0000000c14147981 */ /* 0x000f62000c1e1b00 */
[----:B------:R-:W-:Y:S01]  /*09e0*/  IMAD.WIDE.U32 R24, R6, 0x8, R10 ;  /* 0x0000000806187825 */ /* 0x000fe200078e000a */
[----:B------:R-:W-:-:S02]  /*09f0*/  IADD3 R7, PT, PT, R43, 0x61a8, RZ ;  /* 0x000061a82b077810 */ /* 0x000fc40007ffe0ff */
[----:B------:R-:W5:Y:S04]  /*0a00*/  LDG.E.64 R22, desc[UR12][R12.64+0x20] ;  /* 0x0000200c0c167981 */ /* 0x000f68000c1e1b00 */
[----:B------:R-:W5:Y:S01]  /*0a10*/  LDG.E.64 R24, desc[UR12][R24.64] ;  /* 0x0000000c18187981 */ /* 0x000f62000c1e1b00 */
[--C-:B------:R-:W-:Y:S01]  /*0a20*/  IMAD.WIDE.U32 R28, R7, 0x8, R10.reuse ;  /* 0x00000008071c7825 */ /* 0x100fe200078e000a */
[----:B------:R-:W-:Y:S02]  /*0a30*/  IADD3 R41, PT, PT, R43, 0x7530, RZ ;  /* 0x000075302b297810 */ /* 0x000fe40007ffe0ff */
[----:B------:R-:W5:Y:S04]  /*0a40*/  LDG.E.64 R26, desc[UR12][R12.64+0x28] ;  /* 0x0000280c0c1a7981 */ /* 0x000f68000c1e1b00 */
[----:B------:R-:W5:Y:S01]  /*0a50*/  LDG.E.64 R28, desc[UR12][R28.64] ;  /* 0x0000000c1c1c7981 */ /* 0x000f62000c1e1b00 */
[----:B------:R-:W-:-:S03]  /*0a60*/  IMAD.WIDE.U32 R30, R41, 0x8, R10 ;  /* 0x00000008291e7825 */ /* 0x000fc600078e000a */
[----:B------:R-:W5:Y:S01]  /*0a70*/  LDG.E.64 R44, desc[UR12][R12.64+0x38] ;  /* 0x0000380c0c2c7981 */ /* 0x000f62000c1e1b00 */
[----:B------:R-:W-:-:S03]  /*0a80*/  VIADD R43, R43, 0x88b8 ;  /* 0x000088b82b2b7836 */ /* 0x000fc60000000000 */
[----:B------:R-:W5:Y:S01]  /*0a90*/  LDG.E.64 R30, desc[UR12][R30.64] ;  /* 0x0000000c1e1e7981 */ /* 0x000f62000c1e1b00 */
[----:B------:R-:W-:-:S06]  /*0aa0*/  IMAD.WIDE.U32 R10, R43, 0x8, R10 ;  /* 0x000000082b0a7825 */ /* 0x000fcc00078e000a */
[----:B------:R-:W5:Y:S01]  /*0ab0*/  LDG.E.64 R10, desc[UR12][R10.64] ;  /* 0x0000000c0a0a7981 */ /* 0x000f62000c1e1b00 */
[----:B--2---:R-:W-:-:S03]  /*0ac0*/  DFMA R38, R32, R38, RZ ;  /* 0x000000262026722b */ /* 0x004fc600000000ff */
[----:B------:R-:W2:Y:S05]  /*0ad0*/  LDG.E.64 R32, desc[UR12][R12.64+0x30] ;  /* 0x0000300c0c207981 */ /* 0x000eaa000c1e1b00 */
[----:B----4-:R-:W-:-:S08]  /*0ae0*/  DFMA R34, R36, R34, R38 ;  /* 0x000000222422722b */ /* 0x010fd00000000026 */
[----:B---3--:R-:W-:-:S08]  /*0af0*/  DFMA R14, R16, R14, R34 ;  /* 0x0000000e100e722b */ /* 0x008fd00000000022 */
[----:B-----5:R-:W-:-:S08]  /*0b00*/  DFMA R14, R20, R18, R14 ;  /* 0x00000012140e722b */ /* 0x020fd0000000000e */
[----:B------:R-:W-:Y:S01]  /*0b10*/  DFMA R14, R24, R22, R14 ;  /* 0x00000016180e722b */ /* 0x000fe2000000000e */
[----:B------:R-:W-:-:S07]  /*0b20*/  UIADD3 UR4, UP0, UPT, UR10, 0x20, URZ ;  /* 0x000000200a047890 */ /* 0x000fce000ff1e0ff */
[----:B------:R-:W-:Y:S01]  /*0b30*/  DFMA R14, R28, R26, R14 ;  /* 0x0000001a1c0e722b */ /* 0x000fe2000000000e */
[----:B------:R-:W-:Y:S02]  /*0b40*/  UIADD3 UR6, UP1, UPT, UR8, 0x4e200, URZ ;  /* 0x0004e20008067890 */ /* 0x000fe4000ff3e0ff */
[----:B------:R-:W-:Y:S02]  /*0b50*/  UIADD3 UR4, UP2, UPT, UR4, 0x40, URZ ;  /* 0x0000004004047890 */ /* 0x000fe4000ff5e0ff */
[----:B------:R-:W-:Y:S02]  /*0b60*/  UIADD3.X UR7, UPT, UPT, URZ, UR9, URZ, UP1, !UPT ;  /* 0x00000009ff077290 */ /* 0x000fe40008ffe4ff */
[----:B------:R-:W-:Y:S01]  /*0b70*/  UIADD3.X UR5, UPT, UPT, URZ, URZ, UR11, UP2, UP0 ;  /* 0x000000ffff057290 */ /* 0x000fe200097e040b */
[----:B--2---:R-:W-:-:S08]  /*0b80*/  DFMA R14, R30, R32, R14 ;  /* 0x000000201e0e722b */ /* 0x004fd0000000000e */
[----:B------:R-:W-:Y:S01]  /*0b90*/  DFMA R44, R10, R44, R14 ;  /* 0x0000002c0a2c722b */ /* 0x000fe2000000000e */
[----:B------:R-:W-:Y:S01]  /*0ba0*/  MOV R10, UR6 ;  /* 0x00000006000a7c02 */ /* 0x000fe20008000f00 */
[----:B------:R-:W-:Y:S01]  /*0bb0*/  IMAD.U32 R15, RZ, RZ, UR5 ;  /* 0x00000005ff0f7e24 */ /* 0x000fe2000f8e00ff */
[----:B------:R-:W-:Y:S02]  /*0bc0*/  MOV R11, UR7 ;  /* 0x00000007000b7c02 */ /* 0x000fe40008000f00 */
[----:B------:R-:W-:Y:S01]  /*0bd0*/  MOV R14, UR4 ;  /* 0x00000004000e7c02 */ /* 0x000fe20008000f00 */
[----:B0-----:R-:W-:-:S06]  /*0be0*/  UMOV UR4, 0x8 ;  /* 0x0000000800047882 */ /* 0x001fcc0000000000 */
.L_x_2:
[----:B------:R-:W-:Y:S01]  /*0bf0*/  IADD3 R12, P0, PT, R10, R0, RZ ;  /* 0x000000000a0c7210 */ /* 0x000fe20007f1e0ff */
[----:B------:R-:W2:Y:S03]  /*0c00*/  LDG.E.64 R28, desc[UR12][R14.64+-0x20] ;  /* 0xffffe00c0e1c7981 */ /* 0x000ea6000c1e1b00 */
[----:B------:R-:W-:Y:S01]  /*0c10*/  IADD3.X R13, PT, PT, R11, R2, RZ, P0, !PT ;  /* 0x000000020b0d7210 */ /* 0x000fe200007fe4ff */
[--C-:B------:R-:W-:Y:S01]  /*0c20*/  IMAD.WIDE.U32 R16, R3, 0x8, R10.reuse ;  /* 0x0000000803107825 */ /* 0x100fe200078e000a */
[----:B------:R-:W3:Y:S04]  /*0c30*/  LDG.E.64 R34, desc[UR12][R14.64+-0x18] ;  /* 0xffffe80c0e227981 */ /* 0x000ee8000c1e1b00 */
[----:B------:R-:W2:Y:S04]  /*0c40*/  LDG.E.64 R22, desc[UR12][R12.64] ;  /* 0x0000000c0c167981 */ /* 0x000ea8000c1e1b00 */
[----:B------:R-:W3:Y:S01]  /*0c50*/  LDG.E.64 R24, desc[UR12][R16.64] ;  /* 0x0000000c10187981 */ /* 0x000ee2000c1e1b00 */
[----:B------:R-:W-:-:S03]  /*0c60*/  IMAD.WIDE.U32 R18, R4, 0x8, R10 ;  /* 0x0000000804127825 */ /* 0x000fc600078e000a */
[----:B------:R-:W4:Y:S01]  /*0c70*/  LDG.E.64 R38, desc[UR12][R14.64+-0x10] ;  /* 0xfffff00c0e267981 */ /* 0x000f22000c1e1b00 */
[----:B------:R-:W-:-:S03]  /*0c80*/  IMAD.WIDE.U32 R20, R5, 0x8, R10 ;  /* 0x0000000805147825 */ /* 0x000fc600078e000a */
[----:B------:R-:W4:Y:S04]  /*0c90*/  LDG.E.64 R32, desc[UR12][R18.64] ;  /* 0x0000000c12207981 */ /* 0x000f28000c1e1b00 */
[----:B------:R-:W5:Y:S04]  /*0ca0*/  LDG.E.64 R26, desc[UR12][R14.64+-0x8] ;  /* 0xfffff80c0e1a7981 */ /* 0x000f68000c1e1b00 */
[----:B------:R-:W5:Y:S04]  /*0cb0*/  LDG.E.64 R30, desc[UR12][R20.64] ;  /* 0x0000000c141e7981 */ /* 0x000f68000c1e1b00 */
[----:B------:R-:W5:Y:S01]  /*0cc0*/  LDG.E.64 R36, desc[UR12][R14.64] ;  /* 0x0000000c0e247981 */ /* 0x000f62000c1e1b00 */
[----:B--2---:R-:W-:Y:S01]  /*0cd0*/  DFMA R28, R22, R28, R44 ;  /* 0x0000001c161c722b */ /* 0x004fe2000000002c */
[----:B------:R-:W-:-:S07]  /*0ce0*/  IMAD.WIDE.U32 R22, R6, 0x8, R10 ;  /* 0x0000000806167825 */ /* 0x000fce00078e000a */
[----:B---3--:R-:W-:Y:S02]  /*0cf0*/  DFMA R34, R24, R34, R28 ;  /* 0x000000221822722b */ /* 0x008fe4000000001c */
[----:B------:R-:W2:Y:S01]  /*0d00*/  LDG.E.64 R28, desc[UR12][R22.64] ;  /* 0x0000000c161c7981 */ /* 0x000ea2000c1e1b00 */
[----:B------:R-:W-:-:S05]  /*0d10*/  IMAD.WIDE.U32 R24, R7, 0x8, R10 ;  /* 0x0000000807187825 */ /* 0x000fca00078e000a */
[----:B----4-:R-:W-:Y:S02]  /*0d20*/  DFMA R38, R32, R38, R34 ;  /* 0x000000262026722b */ /* 0x010fe40000000022 */
[----:B------:R-:W3:Y:S04]  /*0d30*/  LDG.E.64 R34, desc[UR12][R14.64+0x8] ;  /* 0x0000080c0e227981 */ /* 0x000ee8000c1e1b00 */
[----:B------:R-:W3:Y:S02]  /*0d40*/  LDG.E.64 R32, desc[UR12][R24.64] ;  /* 0x0000000c18207981 */ /* 0x000ee4000c1e1b00 */
[----:B-----5:R-:W-:Y:S01]  /*0d50*/  DFMA R30, R30, R26, R38 ;  /* 0x0000001a1e1e722b */ /* 0x020fe20000000026 */
[----:B------:R-:W-:Y:S01]  /*0d60*/  IMAD.WIDE.U32 R26, R41, 0x8, R10 ;  /* 0x00000008291a7825 */ /* 0x000fe200078e000a */
[----:B------:R-:W4:Y:S06]  /*0d70*/  LDG.E.64 R38, desc[UR12][R14.64+0x10] ;  /* 0x0000100c0e267981 */ /* 0x000f2c000c1e1b00 */
[----:B--2---:R-:W-:-:S02]  /*0d80*/  DFMA R36, R28, R36, R30 ;  /* 0x000000241c24722b */ /* 0x004fc4000000001e */
[----:B------:R-:W4:Y:S01]  /*0d90*/  LDG.E.64 R30, desc[UR12][R26.64] ;  /* 0x0000000c1a1e7981 */ /* 0x000f22000c1e1b00 */
[----:B------:R-:W-:-:S05]  /*0da0*/  IMAD.WIDE.U32 R28, R43, 0x8, R10 ;  /* 0x000000082b1c7825 */ /* 0x000fca00078e000a */
[----:B---3--:R-:W-:Y:S02]  /*0db0*/  DFMA R34, R32, R34, R36 ;  /* 0x000000222022722b */ /* 0x008fe40000000024 */
[----:B------:R-:W2:Y:S04]  /*0dc0*/  LDG.E.64 R36, desc[UR12][R14.64+0x18] ;  /* 0x0000180c0e247981 */ /* 0x000ea8000c1e1b00 */
[----:B------:R-:W2:Y:S02]  /*0dd0*/  LDG.E.64 R32, desc[UR12][R28.64] ;  /* 0x0000000c1c207981 */ /* 0x000ea4000c1e1b00 */
[----:B----4-:R-:W-:Y:S02]  /*0de0*/  DFMA R38, R30, R38, R34 ;  /* 0x000000261e26722b */ /* 0x010fe40000000022 */
[----:B------:R-:W3:Y:S04]  /*0df0*/  LDG.E.64 R34, desc[UR12][R14.64+0x20] ;  /* 0x0000200c0e227981 */ /* 0x000ee8000c1e1b00 */
[----:B------:R-:W3:Y:S02]  /*0e00*/  LDG.E.64 R30, desc[UR12][R12.64+0x4e200] ;  /* 0x04e2000c0c1e7981 */ /* 0x000ee4000c1e1b00 */
[----:B--2---:R-:W-:-:S02]  /*0e10*/  DFMA R36, R32, R36, R38 ;  /* 0x000000242024722b */ /* 0x004fc40000000026 */
[----:B------:R-:W2:Y:S04]  /*0e20*/  LDG.E.64 R38, desc[UR12][R14.64+0x28] ;  /* 0x0000280c0e267981 */ /* 0x000ea8000c1e1b00 */
[----:B------:R-:W2:Y:S02]  /*0e30*/  LDG.E.64 R32, desc[UR12][R16.64+0x4e200] ;  /* 0x04e2000c10207981 */ /* 0x000ea4000c1e1b00 */
[----:B---3--:R-:W-:Y:S02]  /*0e40*/  DFMA R34, R30, R34, R36 ;  /* 0x000000221e22722b */ /* 0x008fe40000000024 */
        /* <DEDUP_REMOVED lines=70> */
[----:B------:R-:W4:Y:S04]  /*12b0*/  LDG.E.64 R38, desc[UR12][R14.64+0xe8] ;  /* 0x0000e80c0e267981 */ /* 0x000f28000c1e1b00 */
[----:B------:R-:W4:Y:S04]  /*12c0*/  LDG.E.64 R32, desc[UR12][R16.64+0x138800] ;  /* 0x1388000c10207981 */ /* 0x000f28000c1e1b00 */
[----:B------:R-:W5:Y:S01]  /*12d0*/  LDG.E.64 R16, desc[UR12][R16.64+0x186a00] ;  /* 0x186a000c10107981 */ /* 0x000f62000c1e1b00 */
[----:B---3--:R-:W-:-:S03]  /*12e0*/  DFMA R34, R30, R34, R36 ;  /* 0x000000221e22722b */ /* 0x008fc60000000024 */
[----:B------:R-:W3:Y:S04]  /*12f0*/  LDG.E.64 R36, desc[UR12][R14.64+0xf0] ;  /* 0x0000f00c0e247981 */ /* 0x000ee8000c1e1b00 */
[----:B------:R-:W3:Y:S04]  /*1300*/  LDG.E.64 R30, desc[UR12][R18.64+0x138800] ;  /* 0x1388000c121e7981 */ /* 0x000ee8000c1e1b00 */
[----:B------:R-:W5:Y:S01]  /*1310*/  LDG.E.64 R18, desc[UR12][R18.64+0x186a00] ;  /* 0x186a000c12127981 */ /* 0x000f62000c1e1b00 */
[----:B----4-:R-:W-:-:S03]  /*1320*/  DFMA R38, R32, R38, R34 ;  /* 0x000000262026722b */ /* 0x010fc60000000022 */
        /* <DEDUP_REMOVED lines=20> */
[----:B------:R-:W2:Y:S04]  /*1470*/  LDG.E.64 R32, desc[UR12][R14.64+0x120] ;  /* 0x0001200c0e207981 */ /* 0x000ea8000c1e1b00 */
[----:B------:R-:W5:Y:S01]  /*1480*/  LDG.E.64 R34, desc[UR12][R14.64+0x128] ;  /* 0x0001280c0e227981 */ /* 0x000f62000c1e1b00 */
[----:B----4-:R-:W-:-:S03]  /*1490*/  DFMA R30, R38, R36, R30 ;  /* 0x00000024261e722b */ /* 0x010fc6000000001e */
[----:B------:R-:W3:Y:S04]  /*14a0*/  LDG.E.64 R36, desc[UR12][R14.64+0x130] ;  /* 0x0001300c0e247981 */ /* 0x000ee8000c1e1b00 */
[----:B------:R-:W4:Y:S01]  /*14b0*/  LDG.E.64 R38, desc[UR12][R14.64+0x138] ;  /* 0x0001380c0e267981 */ /* 0x000f22000c1e1b00 */
[----:B--2---:R-:W-:-:S03]  /*14c0*/  DFMA R32, R12, R32, R30 ;  /* 0x000000200c20722b */ /* 0x004fc6000000001e */
[----:B------:R-:W2:Y:S04]  /*14d0*/  LDG.E.64 R30, desc[UR12][R14.64+0x140] ;  /* 0x0001400c0e1e7981 */ /* 0x000ea8000c1e1b00 */
[----:B------:R-:W2:Y:S01]  /*14e0*/  LDG.E.64 R12, desc[UR12][R14.64+0x148] ;  /* 0x0001480c0e0c7981 */ /* 0x000ea2000c1e1b00 */
[----:B-----5:R-:W-:-:S03]  /*14f0*/  DFMA R32, R16, R34, R32 ;  /* 0x000000221020722b */ /* 0x020fc60000000020 */
[----:B------:R-:W5:Y:S04]  /*1500*/  LDG.E.64 R16, desc[UR12][R14.64+0x150] ;  /* 0x0001500c0e107981 */ /* 0x000f68000c1e1b00 */
[----:B------:R0:W5:Y:S01]  /*1510*/  LDG.E.64 R34, desc[UR12][R14.64+0x158] ;  /* 0x0001580c0e227981 */ /* 0x000162000c1e1b00 */
[----:B---3--:R-:W-:-:S08]  /*1520*/  DFMA R18, R18, R36, R32 ;  /* 0x000000241212722b */ /* 0x008fd00000000020 */
[----:B----4-:R-:W-:Y:S01]  /*1530*/  DFMA R18, R20, R38, R18 ;  /* 0x000000261412722b */ /* 0x010fe20000000012 */
[----:B------:R-:W-:-:S04]  /*1540*/  UIADD3 UR4, UPT, UPT, UR4, 0x30, URZ ;  /* 0x0000003004047890 */ /* 0x000fc8000fffe0ff */
[----:B------:R-:W-:Y:S01]  /*1550*/  UISETP.NE.AND UP0, UPT, UR4, 0x1388, UPT ;  /* 0x000013880400788c */ /* 0x000fe2000bf05270 */
[----:B------:R-:W-:Y:S02]  /*1560*/  IADD3 R10, P0, PT, R10, 0x1d4c00, RZ ;  /* 0x001d4c000a0a7810 */ /* 0x000fe40007f1e0ff */
[----:B0-----:R-:W-:Y:S02]  /*1570*/  IADD3 R14, P1, PT, R14, 0x180, RZ ;  /* 0x000001800e0e7810 */ /* 0x001fe40007f3e0ff */
[----:B------:R-:W-:Y:S02]  /*1580*/  IADD3.X R11, PT, PT, RZ, R11, RZ, P0, !PT ;  /* 0x0000000bff0b7210 */ /* 0x000fe400007fe4ff */
[----:B------:R-:W-:Y:S01]  /*1590*/  IADD3.X R15, PT, PT, RZ, R15, RZ, P1, !PT ;  /* 0x0000000fff0f7210 */ /* 0x000fe20000ffe4ff */
[----:B--2---:R-:W-:-:S08]  /*15a0*/  DFMA R18, R22, R30, R18 ;  /* 0x0000001e1612722b */ /* 0x004fd00000000012 */
[----:B------:R-:W-:-:S08]  /*15b0*/  DFMA R12, R24, R12, R18 ;  /* 0x0000000c180c722b */ /* 0x000fd00000000012 */
[----:B-----5:R-:W-:-:S08]  /*15c0*/  DFMA R12, R26, R16, R12 ;  /* 0x000000101a0c722b */ /* 0x020fd0000000000c */
[----:B------:R-:W-:Y:S01]  /*15d0*/  DFMA R44, R28, R34, R12 ;  /* 0x000000221c2c722b */ /* 0x000fe2000000000c */
[----:B------:R-:W-:Y:S10]  /*15e0*/  BRA.U UP0, `(.L_x_2) ;  /* 0xfffffff500807547 */ /* 0x000ff4000b83ffff */
[----:B------:R-:W-:Y:S01]  /*15f0*/  STG.E.64 desc[UR12][R8.64], R44 ;  /* 0x0000002c08007986 */ /* 0x000fe2000c101b0c */
[----:B------:R-:W-:Y:S05]  /*1600*/  EXIT ;  /* 0x000000000000794d */ /* 0x000fea0003800000 */
.L_x_3:
[----:B------:R-:W-:-:S00]  /*1610*/  BRA `(.L_x_3) ;  /* 0xfffffffc00fc7947 */ /* 0x000fc0000383ffff */
[----:B------:R-:W-:-:S00]  /*1620*/  NOP ;  /* 0x0000000000007918 */ /* 0x000fc00000000000 */
        /* <DEDUP_REMOVED lines=13> */
.L_x_8:


//--------------------- .text._Z24trans_norm_vector_kernelPdS_S_i --------------------------
	.section	.text._Z24trans_norm_vector_kernelPdS_S_i,"ax",@progbits
	.align	128
        .global         _Z24trans_norm_vector_kernelPdS_S_i
        .type           _Z24trans_norm_vector_kernelPdS_S_i,@function
        .size           _Z24trans_norm_vector_kernelPdS_S_i,(.L_x_9 - _Z24trans_norm_vector_kernelPdS_S_i)
        .other          _Z24trans_norm_vector_kernelPdS_S_i,@"STO_CUDA_ENTRY STV_DEFAULT"
_Z24trans_norm_vector_kernelPdS_S_i:
.text._Z24trans_norm_vector_kernelPdS_S_i:
[----:B------:R-:W-:Y:S01]  /*0000*/  LDC R1, c[0x0][0x37c] ;  /* 0x0000df00ff017b82 */ /* 0x000fe20000000800 */
[----:B------:R-:W0:Y:S01]  /*0010*/  LDCU UR4, c[0x0][0x398] ;  /* 0x00007300ff0477ac */ /* 0x000e220008000800 */
[----:B------:R-:W1:Y:S01]  /*0020*/  LDCU.64 UR8, c[0x0][0x358] ;  /* 0x00006b00ff0877ac */ /* 0x000e620008000a00 */
[----:B0-----:R-:W-:-:S09]  /*0030*/  UISETP.NE.AND UP0, UPT, UR4, URZ, UPT ;  /* 0x000000ff0400728c */ /* 0x001fd2000bf05270 */
[----:B-1----:R-:W-:Y:S05]  /*0040*/  BRA.U UP0, `(.L_x_4) ;  /* 0x0000000d001c7547 */ /* 0x002fea000b800000 */
[----:B------:R-:W0:Y:S01]  /*0050*/  S2R R7, SR_TID.Y ;  /* 0x0000000000077919 */ /* 0x000e220000002200 */
[----:B------:R-:W0:Y:S01]  /*0060*/  LDCU UR4, c[0x0][0x364] ;  /* 0x00006c80ff0477ac */ /* 0x000e220008000800 */
[----:B------:R-:W0:Y:S02]  /*0070*/  S2R R0, SR_CTAID.Y ;  /* 0x0000000000007919 */ /* 0x000e240000002600 */
[----:B0-----:R-:W-:-:S05]  /*0080*/  IMAD R7, R0, UR4, R7 ;  /* 0x0000000400077c24 */ /* 0x001fca000f8e0207 */
[----:B------:R-:W-:-:S13]  /*0090*/  ISETP.GT.U32.AND P0, PT, R7, 0x1387, PT ;  /* 0x000013870700780c */ /* 0x000fda0003f04070 */
[----:B------:R-:W-:Y:S05]  /*00a0*/  @P0 EXIT ;  /* 0x000000000000094d */ /* 0x000fea0003800000 */
[----:B------:R-:W0:Y:S01]  /*00b0*/  LDC.64 R2, c[0x0][0x390] ;  /* 0x0000e400ff027b82 */ /* 0x000e220000000a00 */
[C---:B------:R-:W-:Y:S01]  /*00c0*/  IMAD R9, R7.reuse, 0x1388, RZ ;  /* 0x0000138807097824 */ /* 0x040fe200078e02ff */
[----:B------:R-:W1:Y:S06]  /*00d0*/  LDCU.64 UR4, c[0x0][0x388] ;  /* 0x00007100ff0477ac */ /* 0x000e6c0008000a00 */
[----:B------:R-:W2:Y:S08]  /*00e0*/  LDC.64 R4, c[0x0][0x380] ;  /* 0x0000e000ff047b82 */ /* 0x000eb00000000a00 */
[----:B------:R-:W3:Y:S01]  /*00f0*/  LDC.64 R38, c[0x0][0x388] ;  /* 0x0000e200ff267b82 */ /* 0x000ee20000000a00 */
[----:B0-----:R-:W-:-:S05]  /*0100*/  IMAD.WIDE.U32 R2, R7, 0x8, R2 ;  /* 0x0000000807027825 */ /* 0x001fca00078e0002 */
[----:B------:R0:W-:Y:S01]  /*0110*/  STG.E.64 desc[UR8][R2.64], RZ ;  /* 0x000000ff02007986 */ /* 0x0001e2000c101b08 */
[----:B--2---:R-:W-:-:S05]  /*0120*/  IMAD.WIDE.U32 R4, R9, 0x8, R4 ;  /* 0x0000000809047825 */ /* 0x004fca00078e0004 */
[----:B------:R-:W2:Y:S04]  /*0130*/  LDG.E.64 R22, desc[UR8][R4.64] ;  /* 0x0000000804167981 */ /* 0x000ea8000c1e1b00 */
[----:B---3--:R-:W2:Y:S04]  /*0140*/  LDG.E.64 R24, desc[UR8][R38.64] ;  /* 0x0000000826187981 */ /* 0x008ea8000c1e1b00 */
[----:B------:R-:W3:Y:S04]  /*0150*/  LDG.E.64 R26, desc[UR8][R4.64+0x8] ;  /* 0x00000808041a7981 */ /* 0x000ee8000c1e1b00 */
[----:B------:R-:W3:Y:S04]  /*0160*/  LDG.E.64 R28, desc[UR8][R38.64+0x8] ;  /* 0x00000808261c7981 */ /* 0x000ee8000c1e1b00 */
[----:B------:R-:W4:Y:S04]  /*0170*/  LDG.E.64 R30, desc[UR8][R4.64+0x10] ;  /* 0x00001008041e7981 */ /* 0x000f28000c1e1b00 */
[----:B------:R-:W4:Y:S04]  /*0180*/  LDG.E.64 R32, desc[UR8][R38.64+0x10] ;  /* 0x0000100826207981 */ /* 0x000f28000c1e1b00 */
[----:B------:R-:W5:Y:S04]  /*0190*/  LDG.E.64 R34, desc[UR8][R4.64+0x18] ;  /* 0x0000180804227981 */ /* 0x000f68000c1e1b00 */
[----:B------:R-:W5:Y:S04]  /*01a0*/  LDG.E.64 R36, desc[UR8][R38.64+0x18] ;  /* 0x0000180826247981 */ /* 0x000f68000c1e1b00 */
[----:B------:R-:W5:Y:S04]  /*01b0*/  LDG.E.64 R18, desc[UR8][R4.64+0x20] ;  /* 0x0000200804127981 */ /* 0x000f68000c1e1b00 */
[----:B------:R-:W5:Y:S04]  /*01c0*/  LDG.E.64 R20, desc[UR8][R38.64+0x20] ;  /* 0x0000200826147981 */ /* 0x000f68000c1e1b00 */
[----:B------:R-:W5:Y:S04]  /*01d0*/  LDG.E.64 R14, desc[UR8][R4.64+0x28] ;  /* 0x00002808040e7981 */ /* 0x000f68000c1e1b00 */
[----:B------:R-:W5:Y:S04]  /*01e0*/  LDG.E.64 R16, desc[UR8][R38.64+0x28] ;  /* 0x0000280826107981 */ /* 0x000f68000c1e1b00 */
[----:B------:R-:W5:Y:S04]  /*01f0*/  LDG.E.64 R10, desc[UR8][R4.64+0x30] ;  /* 0x00003008040a7981 */ /* 0x000f68000c1e1b00 */
[----:B------:R-:W5:Y:S04]  /*0200*/  LDG.E.64 R12, desc[UR8][R38.64+0x30] ;  /* 0x00003008260c7981 */ /* 0x000f68000c1e1b00 */
[----:B------:R0:W5:Y:S04]  /*0210*/  LDG.E.64 R8, desc[UR8][R4.64+0x38] ;  /* 0x0000380804087981 */ /* 0x000168000c1e1b00 */
[----:B------:R-:W5:Y:S01]  /*0220*/  LDG.E.64 R6, desc[UR8][R38.64+0x38] ;  /* 0x0000380826067981 */ /* 0x000f62000c1e1b00 */
[----:B-1----:R-:W-:-:S04]  /*0230*/  UIADD3 UR4, UP0, UPT, UR4, 0x20, URZ ;  /* 0x0000002004047890 */ /* 0x002fc8000ff1e0ff */
[----:B------:R-:W-:Y:S01]  /*0240*/  UIADD3 UR4, UP1, UPT, UR4, 0x40, URZ ;  /* 0x0000004004047890 */ /* 0x000fe2000ff3e0ff */
[----:B0-----:R-:W-:-:S03]  /*0250*/  IADD3 R4, P0, PT, R4, 0x60, RZ ;  /* 0x0000006004047810 */ /* 0x001fc60007f1e0ff */
[----:B------:R-:W-:Y:S01]  /*0260*/  UIADD3.X UR5, UPT, UPT, URZ, URZ, UR5, UP1, UP0 ;  /* 0x000000ffff057290 */ /* 0x000fe20008fe0405 */
[----:B------:R-:W-:Y:S01]  /*0270*/  IADD3.X R5, PT, PT, RZ, R5, RZ, P0, !PT ;  /* 0x00000005ff057210 */ /* 0x000fe200007fe4ff */
[----:B--2---:R-:W-:-:S08]  /*0280*/  DFMA R22, R22, R24, RZ ;  /* 0x000000181616722b */ /* 0x004fd000000000ff */
[----:B---3--:R-:W-:-:S08]  /*0290*/  DFMA R22, R26, R28, R22 ;  /* 0x0000001c1a16722b */ /* 0x008fd00000000016 */
[----:B----4-:R-:W-:-:S08]  /*02a0*/  DFMA R22, R30, R32, R22 ;  /* 0x000000201e16722b */ /* 0x010fd00000000016 */
[----:B-----5:R-:W-:-:S08]  /*02b0*/  DFMA R22, R34, R36, R22 ;  /* 0x000000242216722b */ /* 0x020fd00000000016 */
[----:B------:R-:W-:-:S08]  /*02c0*/  DFMA R18, R18, R20, R22 ;  /* 0x000000141212722b */ /* 0x000fd00000000016 */
[----:B------:R-:W-:-:S08]  /*02d0*/  DFMA R14, R14, R16, R18 ;  /* 0x000000100e0e722b */ /* 0x000fd00000000012 */
[----:B------:R-:W-:-:S08]  /*02e0*/  DFMA R10, R10, R12, R14 ;  /* 0x0000000c0a0a722b */ /* 0x000fd0000000000e */
[----:B------:R-:W-:Y:S01]  /*02f0*/  DFMA R16, R8, R6, R10 ;  /* 0x000000060810722b */ /* 0x000fe2000000000a */
[----:B------:R-:W-:Y:S02]  /*0300*/  MOV R7, UR5 ;  /* 0x0000000500077c02 */ /* 0x000fe40008000f00 */
[----:B------:R-:W-:Y:S01]  /*0310*/  MOV R6, UR4 ;  /* 0x0000000400067c02 */ /* 0x000fe20008000f00 */
[----:B------:R-:W-:-:S07]  /*0320*/  UMOV UR4, 0x8 ;  /* 0x0000000800047882 */ /* 0x000fce0000000000 */
.L_x_5:
[----:B------:R-:W2:Y:S04]  /*0330*/  LDG.E.64 R18, desc[UR8][R4.64+-0x20] ;  /* 0xffffe00804127981 */ /* 0x000ea8000c1e1b00 */
[----:B------:R-:W2:Y:S04]  /*0340*/  LDG.E.64 R40, desc[UR8][R6.64+-0x20] ;  /* 0xffffe00806287981 */ /* 0x000ea8000c1e1b00 */
        /* <DEDUP_REMOVED lines=13> */
[----:B------:R-:W5:Y:S01]  /*0420*/  LDG.E.64 R14, desc[UR8][R6.64+0x18] ;  /* 0x00001808060e7981 */ /* 0x000f62000c1e1b00 */
[----:B--2---:R-:W-:-:S03]  /*0430*/  DFMA R40, R18, R40, R16 ;  /* 0x000000281228722b */ /* 0x004fc60000000010 */
[----:B------:R-:W2:Y:S04]  /*0440*/  LDG.E.64 R16, desc[UR8][R4.64+0x20] ;  /* 0x0000200804107981 */ /* 0x000ea8000c1e1b00 */
[----:B------:R-:W2:Y:S01]  /*0450*/  LDG.E.64 R18, desc[UR8][R6.64+0x20] ;  /* 0x0000200806127981 */ /* 0x000ea2000c1e1b00 */
[----:B---3--:R-:W-:-:S03]  /*0460*/  DFMA R40, R22, R20, R40 ;  /* 0x000000141628722b */ /* 0x008fc60000000028 */
[----:B------:R-:W3:Y:S04]  /*0470*/  LDG.E.64 R20, desc[UR8][R4.64+0x28] ;  /* 0x0000280804147981 */ /* 0x000ee8000c1e1b00 */
[----:B------:R-:W3:Y:S01]  /*0480*/  LDG.E.64 R22, desc[UR8][R6.64+0x28] ;  /* 0x0000280806167981 */ /* 0x000ee2000c1e1b00 */
[----:B----4-:R-:W-:-:S03]  /*0490*/  DFMA R40, R24, R26, R40 ;  /* 0x0000001a1828722b */ /* 0x010fc60000000028 */
[----:B------:R-:W4:Y:S04]  /*04a0*/  LDG.E.64 R24, desc[UR8][R4.64+0x30] ;  /* 0x0000300804187981 */ /* 0x000f28000c1e1b00 */
[----:B------:R-:W4:Y:S01]  /*04b0*/  LDG.E.64 R26, desc[UR8][R6.64+0x30] ;  /* 0x00003008061a7981 */ /* 0x000f22000c1e1b00 */
[----:B-----5:R-:W-:-:S03]  /*04c0*/  DFMA R40, R28, R30, R40 ;  /* 0x0000001e1c28722b */ /* 0x020fc60000000028 */
[----:B------:R-:W5:Y:S04]  /*04d0*/  LDG.E.64 R28, desc[UR8][R4.64+0x38] ;  /* 0x00003808041c7981 */ /* 0x000f68000c1e1b00 */
[----:B------:R-:W5:Y:S01]  /*04e0*/  LDG.E.64 R30, desc[UR8][R6.64+0x38] ;  /* 0x00003808061e7981 */ /* 0x000f62000c1e1b00 */
[----:B------:R-:W-:-:S03]  /*04f0*/  DFMA R40, R36, R38, R40 ;  /* 0x000000262428722b */ /* 0x000fc60000000028 */
        /* <DEDUP_REMOVED lines=105> */
[----:B------:R0:W5:Y:S04]  /*0b90*/  LDG.E.64 R14, desc[UR8][R4.64+0x158] ;  /* 0x00015808040e7981 */ /* 0x000168000c1e1b00 */
[----:B------:R1:W5:Y:S01]  /*0ba0*/  LDG.E.64 R12, desc[UR8][R6.64+0x158] ;  /* 0x00015808060c7981 */ /* 0x000362000c1e1b00 */
[----:B------:R-:W-:-:S04]  /*0bb0*/  UIADD3 UR4, UPT, UPT, UR4, 0x30, URZ ;  /* 0x0000003004047890 */ /* 0x000fc8000fffe0ff */
[----:B------:R-:W-:Y:S01]  /*0bc0*/  UISETP.NE.AND UP0, UPT, UR4, 0x1388, UPT ;  /* 0x000013880400788c */ /* 0x000fe2000bf05270 */
[----:B0-----:R-:W-:Y:S02]  /*0bd0*/  IADD3 R4, P0, PT, R4, 0x180, RZ ;  /* 0x0000018004047810 */ /* 0x001fe40007f1e0ff */
[----:B-1----:R-:W-:-:S03]  /*0be0*/  IADD3 R6, P1, PT, R6, 0x180, RZ ;  /* 0x0000018006067810 */ /* 0x002fc60007f3e0ff */
[----:B------:R-:W-:Y:S01]  /*0bf0*/  IMAD.X R5, RZ, RZ, R5, P0 ;  /* 0x000000ffff057224 */ /* 0x000fe200000e0605 */
[----:B------:R-:W-:Y:S01]  /*0c00*/  IADD3.X R7, PT, PT, RZ, R7, RZ, P1, !PT ;  /* 0x00000007ff077210 */ /* 0x000fe20000ffe4ff */
[----:B--2---:R-:W-:-:S08]  /*0c10*/  DFMA R16, R16, R18, R40 ;  /* 0x000000121010722b */ /* 0x004fd00000000028 */
[----:B---3--:R-:W-:-:S08]  /*0c20*/  DFMA R16, R20, R22, R16 ;  /* 0x000000161410722b */ /* 0x008fd00000000010 */
[----:B----4-:R-:W-:-:S08]  /*0c30*/  DFMA R16, R24, R26, R16 ;  /* 0x0000001a1810722b */ /* 0x010fd00000000010 */
[----:B-----5:R-:W-:-:S08]  /*0c40*/  DFMA R16, R28, R30, R16 ;  /* 0x0000001e1c10722b */ /* 0x020fd00000000010 */
[----:B------:R-:W-:-:S08]  /*0c50*/  DFMA R16, R36, R38, R16 ;  /* 0x000000262410722b */ /* 0x000fd00000000010 */
[----:B------:R-:W-:-:S08]  /*0c60*/  DFMA R16, R32, R34, R16 ;  /* 0x000000222010722b */ /* 0x000fd00000000010 */
[----:B------:R-:W-:-:S08]  /*0c70*/  DFMA R16, R8, R10, R16 ;  /* 0x0000000a0810722b */ /* 0x000fd00000000010 */
[----:B------:R-:W-:Y:S01]  /*0c80*/  DFMA R16, R14, R12, R16 ;  /* 0x0000000c0e10722b */ /* 0x000fe20000000010 */
[----:B------:R-:W-:Y:S10]  /*0c90*/  BRA.U UP0, `(.L_x_5) ;  /* 0xfffffff500a47547 */ /* 0x000ff4000b83ffff */
[----:B------:R-:W-:Y:S01]  /*0ca0*/  STG.E.64 desc[UR8][R2.64], R16 ;  /* 0x0000001002007986 */ /* 0x000fe2000c101b08 */
[----:B------:R-:W-:Y:S05]  /*0cb0*/  EXIT ;  /* 0x000000000000794d */ /* 0x000fea0003800000 */
.L_x_4:
        /* <DEDUP_REMOVED lines=66> */
.L_x_6:
        /* <DEDUP_REMOVED lines=162> */
.L_x_7:
        /* <DEDUP_REMOVED lines=16> */
.L_x_9:


//--------------------- .nv.shared._Z24trans_norm_vector_sharedPdS_S_i --------------------------
	.section	.nv.shared._Z24trans_norm_vector_sharedPdS_S_i,"aw",@nobits
	.sectionflags	@""
	.align	8
.nv.shared._Z24trans_norm_vector_sharedPdS_S_i:
	.zero		1280


//--------------------- .nv.shared.reserved.0     --------------------------
	.section	.nv.shared.reserved.0,"aw",@nobits
	.weak		__nv_reservedSMEM_offset_0_alias
	.size		__nv_reservedSMEM_offset_0_alias, 0, 64
	.other		__nv_reservedSMEM_offset_0_alias,@"STO_CUDA_RESERVED_SHARED STV_DEFAULT"
__nv_reservedSMEM_offset_0_alias:
	.zero		0
	.zero		64


//--------------------- .nv.constant0._Z24trans_norm_vector_sharedPdS_S_i --------------------------
	.section	.nv.constant0._Z24trans_norm_vector_sharedPdS_S_i,"a",@progbits
	.sectionflags	@""
	.align	4
.nv.constant0._Z24trans_norm_vector_sharedPdS_S_i:
	.zero		924


//--------------------- .nv.constant0._Z24trans_norm_vector_kernelPdS_S_i --------------------------
	.section	.nv.constant0._Z24trans_norm_vector_kernelPdS_S_i,"a",@progbits
	.sectionflags	@""
	.align	4
.nv.constant0._Z24trans_norm_vector_kernelPdS_S_i:
	.zero		924


//--------------------- SYMBOLS --------------------------

	.type		.nv.reservedSmem.offset0,@object
	.size		.nv.reservedSmem.offset0,0x4
	.type		.nv.reservedSmem.cap,@object
	.size		.nv.reservedSmem.cap,0x4
